	.target	sm_100a

	.elftype	@"ET_EXEC"


//--------------------- .note.nv.tkinfo           --------------------------
	.section	.note.nv.tkinfo,"",@"SHT_NOTE"
	.sectionflags	@"SHF_NOTE_NV_TKINFO"
	.tkinfo
        /*0018*/ 	.word	0x00000002
        /*0030*/ 	.string	""
        /*0030*/ 	.string	"ptxas"
        /*0030*/ 	.string	"Cuda compilation tools, release 13.0, V13.0.88"
        /*0030*/ 	.string	"Build cuda_13.0.r13.0/compiler.36424714_0"
        /*0030*/ 	.string	"-arch sm_100a -m 64 "



//--------------------- .note.nv.cuinfo           --------------------------
	.section	.note.nv.cuinfo,"",@"SHT_NOTE"
	.sectionflags	@"SHF_NOTE_NV_CUINFO"
        /*0018*/ 	.short	0x0002
        /*001a*/ 	.short	0x0064
        /*001c*/ 	.short	0x0082
	.zero		2


//--------------------- .nv.info                  --------------------------
	.section	.nv.info,"",@"SHT_CUDA_INFO"
	.align	4


	//----- nvinfo : EIATTR_REGCOUNT
	.align		4
        /*0000*/ 	.byte	0x04, 0x2f
        /*0002*/ 	.short	(.L_19 - .L_18)
	.align		4
.L_18:
        /*0004*/ 	.word	index@(_ZN7cutlass13device_kernelINS_4conv6kernel13ConvUniversalINS1_16ConvProblemShapeILNS1_8OperatorE2ELi3EEENS1_10collective14CollectiveConvINS1_47MainloopSm100TmaUmmaWarpSpecializedImplicitGemmILS5_2ELi8ELi3ELi1ELi2EN4cute5tupleIJNSA_1CILi2EEENSC_ILi1EEESE_EEEEENSB_IJNSC_ILi64EEENSB_IJNSC_ILi128EEEEEENSB_IJSH_EEEEEENS_6half_tESM_NSA_8TiledMMAINSA_8MMA_AtomIJNSA_20SM100_MMA_F16BF16_SSISM_SM_fLi64ELi128ELNSA_4UMMA5MajorE1ELSR_1ELNSQ_7ScaleInE0ELSS_0EEEEEENSA_6LayoutINSB_IJSE_SE_SE_EEENSB_IJNSC_ILi0EEESX_SX_EEEEENSB_IJNSA_10UnderscoreES10_S10_EEEEENS7_6detail27Sm100ImplicitGemmTileTraitsINSA_13SM90_TMA_LOADENSA_14ComposedLayoutINSA_7SwizzleILi3ELi4ELi3EEENSA_18smem_ptr_flag_bitsILi16EEENSV_INSB_IJSH_NSC_ILi8EEEEEENSB_IJSE_SH_EEEEEEEvEENS14_INSA_30SM90_TMA_LOAD_IM2COL_MULTICASTES1F_vEEEENS_8epilogue10collective18CollectiveEpilogueINS1K_23Sm100TmaWarpSpecializedILi4ELi2ELi16ELb1ELb0EEEJSL_NSB_IJNSV_ISH_SE_EENSV_INSC_ILi32EEESE_EEEEESM_NSB_IJlNSB_IJSE_lllEEESX_EEESM_S1U_NS1K_6fusion15FusionCallbacksIS1O_NS1V_17LinearCombinationISM_fSM_fLNS_15FloatRoundStyleE2EEESL_S1S_JEEENSA_5SM1004TMEM4LOAD26SM100_TMEM_LOAD_16dp256b4xES15_NS16_INS17_ILi2ELi4ELi3EEES1A_NSV_INSB_IJS1B_S1Q_EEENSB_IJS1Q_SE_EEEEEEENSA_17SM75_U32x4_LDSM_NENSA_14SM90_TMA_STOREES29_NSA_17SM90_U32x4_STSM_NENSA_39AutoVectorizingCopyWithAssumedAlignmentILi128EEEEEEvvEEEEvNT_6ParamsE)
        /*0008*/ 	.word	0x00000060


	//----- nvinfo : EIATTR_FRAME_SIZE
	.align		4
.L_19:
        /*000c*/ 	.byte	0x04, 0x11
        /*000e*/ 	.short	(.L_21 - .L_20)
	.align		4
.L_20:
        /*0010*/ 	.word	index@($__internal_2_$__cuda_sm10x_tcgen05_guardrail_trap_unallocated_columns_being_dealloced)
        /*0014*/ 	.word	0x00000008


	//----- nvinfo : EIATTR_FRAME_SIZE
	.align		4
.L_21:
        /*0018*/ 	.byte	0x04, 0x11
        /*001a*/ 	.short	(.L_23 - .L_22)
	.align		4
.L_22:
        /*001c*/ 	.word	index@($__internal_1_$__cuda_sm10x_tcgen05_guardrail_trap_phase_invalid_during_alloc)
        /*0020*/ 	.word	0x00000008


	//----- nvinfo : EIATTR_FRAME_SIZE
	.align		4
.L_23:
        /*0024*/ 	.byte	0x04, 0x11
        /*0026*/ 	.short	(.L_25 - .L_24)
	.align		4
.L_24:
        /*0028*/ 	.word	index@($__internal_0_$__cuda_sm10x_tcgen05_guardrail_trap_col_being_dealloced_not_returned_by_alloc)
        /*002c*/ 	.word	0x00000008


	//----- nvinfo : EIATTR_FRAME_SIZE
	.align		4
.L_25:
        /*0030*/ 	.byte	0x04, 0x11
        /*0032*/ 	.short	(.L_27 - .L_26)
	.align		4
.L_26:
        /*0034*/ 	.word	index@(_ZN7cutlass13device_kernelINS_4conv6kernel13ConvUniversalINS1_16ConvProblemShapeILNS1_8OperatorE2ELi3EEENS1_10collective14CollectiveConvINS1_47MainloopSm100TmaUmmaWarpSpecializedImplicitGemmILS5_2ELi8ELi3ELi1ELi2EN4cute5tupleIJNSA_1CILi2EEENSC_ILi1EEESE_EEEEENSB_IJNSC_ILi64EEENSB_IJNSC_ILi128EEEEEENSB_IJSH_EEEEEENS_6half_tESM_NSA_8TiledMMAINSA_8MMA_AtomIJNSA_20SM100_MMA_F16BF16_SSISM_SM_fLi64ELi128ELNSA_4UMMA5MajorE1ELSR_1ELNSQ_7ScaleInE0ELSS_0EEEEEENSA_6LayoutINSB_IJSE_SE_SE_EEENSB_IJNSC_ILi0EEESX_SX_EEEEENSB_IJNSA_10UnderscoreES10_S10_EEEEENS7_6detail27Sm100ImplicitGemmTileTraitsINSA_13SM90_TMA_LOADENSA_14ComposedLayoutINSA_7SwizzleILi3ELi4ELi3EEENSA_18smem_ptr_flag_bitsILi16EEENSV_INSB_IJSH_NSC_ILi8EEEEEENSB_IJSE_SH_EEEEEEEvEENS14_INSA_30SM90_TMA_LOAD_IM2COL_MULTICASTES1F_vEEEENS_8epilogue10collective18CollectiveEpilogueINS1K_23Sm100TmaWarpSpecializedILi4ELi2ELi16ELb1ELb0EEEJSL_NSB_IJNSV_ISH_SE_EENSV_INSC_ILi32EEESE_EEEEESM_NSB_IJlNSB_IJSE_lllEEESX_EEESM_S1U_NS1K_6fusion15FusionCallbacksIS1O_NS1V_17LinearCombinationISM_fSM_fLNS_15FloatRoundStyleE2EEESL_S1S_JEEENSA_5SM1004TMEM4LOAD26SM100_TMEM_LOAD_16dp256b4xES15_NS16_INS17_ILi2ELi4ELi3EEES1A_NSV_INSB_IJS1B_S1Q_EEENSB_IJS1Q_SE_EEEEEEENSA_17SM75_U32x4_LDSM_NENSA_14SM90_TMA_STOREES29_NSA_17SM90_U32x4_STSM_NENSA_39AutoVectorizingCopyWithAssumedAlignmentILi128EEEEEEvvEEEEvNT_6ParamsE)
        /*0038*/ 	.word	0x00000008


	//----- nvinfo : EIATTR_MIN_STACK_SIZE
	.align		4
.L_27:
        /*003c*/ 	.byte	0x04, 0x12
        /*003e*/ 	.short	(.L_29 - .L_28)
	.align		4
.L_28:
        /*0040*/ 	.word	index@(_ZN7cutlass13device_kernelINS_4conv6kernel13ConvUniversalINS1_16ConvProblemShapeILNS1_8OperatorE2ELi3EEENS1_10collective14CollectiveConvINS1_47MainloopSm100TmaUmmaWarpSpecializedImplicitGemmILS5_2ELi8ELi3ELi1ELi2EN4cute5tupleIJNSA_1CILi2EEENSC_ILi1EEESE_EEEEENSB_IJNSC_ILi64EEENSB_IJNSC_ILi128EEEEEENSB_IJSH_EEEEEENS_6half_tESM_NSA_8TiledMMAINSA_8MMA_AtomIJNSA_20SM100_MMA_F16BF16_SSISM_SM_fLi64ELi128ELNSA_4UMMA5MajorE1ELSR_1ELNSQ_7ScaleInE0ELSS_0EEEEEENSA_6LayoutINSB_IJSE_SE_SE_EEENSB_IJNSC_ILi0EEESX_SX_EEEEENSB_IJNSA_10UnderscoreES10_S10_EEEEENS7_6detail27Sm100ImplicitGemmTileTraitsINSA_13SM90_TMA_LOADENSA_14ComposedLayoutINSA_7SwizzleILi3ELi4ELi3EEENSA_18smem_ptr_flag_bitsILi16EEENSV_INSB_IJSH_NSC_ILi8EEEEEENSB_IJSE_SH_EEEEEEEvEENS14_INSA_30SM90_TMA_LOAD_IM2COL_MULTICASTES1F_vEEEENS_8epilogue10collective18CollectiveEpilogueINS1K_23Sm100TmaWarpSpecializedILi4ELi2ELi16ELb1ELb0EEEJSL_NSB_IJNSV_ISH_SE_EENSV_INSC_ILi32EEESE_EEEEESM_NSB_IJlNSB_IJSE_lllEEESX_EEESM_S1U_NS1K_6fusion15FusionCallbacksIS1O_NS1V_17LinearCombinationISM_fSM_fLNS_15FloatRoundStyleE2EEESL_S1S_JEEENSA_5SM1004TMEM4LOAD26SM100_TMEM_LOAD_16dp256b4xES15_NS16_INS17_ILi2ELi4ELi3EEES1A_NSV_INSB_IJS1B_S1Q_EEENSB_IJS1Q_SE_EEEEEEENSA_17SM75_U32x4_LDSM_NENSA_14SM90_TMA_STOREES29_NSA_17SM90_U32x4_STSM_NENSA_39AutoVectorizingCopyWithAssumedAlignmentILi128EEEEEEvvEEEEvNT_6ParamsE)
        /*0044*/ 	.word	0x00000008
.L_29:


//--------------------- .nv.compat                --------------------------
	.section	.nv.compat,"",@"SHT_CUDA_COMPAT_INFO"
	.align	4
        /*0000*/ 	.byte	0x02, 0x09, 0x01, 0x00, 0x02, 0x02, 0x02, 0x00, 0x02, 0x05, 0x05, 0x00, 0x03, 0x07, 0x01, 0x01
        /*0010*/ 	.byte	0x02, 0x03, 0x01, 0x00, 0x02, 0x06, 0x01, 0x00, 0x04, 0x0b, 0x08, 0x00, 0x09, 0x00, 0x00, 0x00
        /*0020*/ 	.byte	0x00, 0x00, 0x00, 0x00


//--------------------- .nv.info._ZN7cutlass13device_kernelINS_4conv6kernel13ConvUniversalINS1_16ConvProblemShapeILNS1_8OperatorE2ELi3EEENS1_10collective14CollectiveConvINS1_47MainloopSm100TmaUmmaWarpSpecializedImplicitGemmILS5_2ELi8ELi3ELi1ELi2EN4cute5tupleIJNSA_1CILi2EEENSC_ILi1EEESE_EEEEENSB_IJNSC_ILi64EEENSB_IJNSC_ILi128EEEEEENSB_IJSH_EEEEEENS_6half_tESM_NSA_8TiledMMAINSA_8MMA_AtomIJNSA_20SM100_MMA_F16BF16_SSISM_SM_fLi64ELi128ELNSA_4UMMA5MajorE1ELSR_1ELNSQ_7ScaleInE0ELSS_0EEEEEENSA_6LayoutINSB_IJSE_SE_SE_EEENSB_IJNSC_ILi0EEESX_SX_EEEEENSB_IJNSA_10UnderscoreES10_S10_EEEEENS7_6detail27Sm100ImplicitGemmTileTraitsINSA_13SM90_TMA_LOADENSA_14ComposedLayoutINSA_7SwizzleILi3ELi4ELi3EEENSA_18smem_ptr_flag_bitsILi16EEENSV_INSB_IJSH_NSC_ILi8EEEEEENSB_IJSE_SH_EEEEEEEvEENS14_INSA_30SM90_TMA_LOAD_IM2COL_MULTICASTES1F_vEEEENS_8epilogue10collective18CollectiveEpilogueINS1K_23Sm100TmaWarpSpecializedILi4ELi2ELi16ELb1ELb0EEEJSL_NSB_IJNSV_ISH_SE_EENSV_INSC_ILi32EEESE_EEEEESM_NSB_IJlNSB_IJSE_lllEEESX_EEESM_S1U_NS1K_6fusion15FusionCallbacksIS1O_NS1V_17LinearCombinationISM_fSM_fLNS_15FloatRoundStyleE2EEESL_S1S_JEEENSA_5SM1004TMEM4LOAD26SM100_TMEM_LOAD_16dp256b4xES15_NS16_INS17_ILi2ELi4ELi3EEES1A_NSV_INSB_IJS1B_S1Q_EEENSB_IJS1Q_SE_EEEEEEENSA_17SM75_U32x4_LDSM_NENSA_14SM90_TMA_STOREES29_NSA_17SM90_U32x4_STSM_NENSA_39AutoVectorizingCopyWithAssumedAlignmentILi128EEEEEEvvEEEEvNT_6ParamsE --------------------------
	.section	.nv.info._ZN7cutlass13device_kernelINS_4conv6kernel13ConvUniversalINS1_16ConvProblemShapeILNS1_8OperatorE2ELi3EEENS1_10collective14CollectiveConvINS1_47MainloopSm100TmaUmmaWarpSpecializedImplicitGemmILS5_2ELi8ELi3ELi1ELi2EN4cute5tupleIJNSA_1CILi2EEENSC_ILi1EEESE_EEEEENSB_IJNSC_ILi64EEENSB_IJNSC_ILi128EEEEEENSB_IJSH_EEEEEENS_6half_tESM_NSA_8TiledMMAINSA_8MMA_AtomIJNSA_20SM100_MMA_F16BF16_SSISM_SM_fLi64ELi128ELNSA_4UMMA5MajorE1ELSR_1ELNSQ_7ScaleInE0ELSS_0EEEEEENSA_6LayoutINSB_IJSE_SE_SE_EEENSB_IJNSC_ILi0EEESX_SX_EEEEENSB_IJNSA_10UnderscoreES10_S10_EEEEENS7_6detail27Sm100ImplicitGemmTileTraitsINSA_13SM90_TMA_LOADENSA_14ComposedLayoutINSA_7SwizzleILi3ELi4ELi3EEENSA_18smem_ptr_flag_bitsILi16EEENSV_INSB_IJSH_NSC_ILi8EEEEEENSB_IJSE_SH_EEEEEEEvEENS14_INSA_30SM90_TMA_LOAD_IM2COL_MULTICASTES1F_vEEEENS_8epilogue10collective18CollectiveEpilogueINS1K_23Sm100TmaWarpSpecializedILi4ELi2ELi16ELb1ELb0EEEJSL_NSB_IJNSV_ISH_SE_EENSV_INSC_ILi32EEESE_EEEEESM_NSB_IJlNSB_IJSE_lllEEESX_EEESM_S1U_NS1K_6fusion15FusionCallbacksIS1O_NS1V_17LinearCombinationISM_fSM_fLNS_15FloatRoundStyleE2EEESL_S1S_JEEENSA_5SM1004TMEM4LOAD26SM100_TMEM_LOAD_16dp256b4xES15_NS16_INS17_ILi2ELi4ELi3EEES1A_NSV_INSB_IJS1B_S1Q_EEENSB_IJS1Q_SE_EEEEEEENSA_17SM75_U32x4_LDSM_NENSA_14SM90_TMA_STOREES29_NSA_17SM90_U32x4_STSM_NENSA_39AutoVectorizingCopyWithAssumedAlignmentILi128EEEEEEvvEEEEvNT_6ParamsE,"",@"SHT_CUDA_INFO"
	.sectionflags	@""
	.align	4


	//----- nvinfo : EIATTR_CUDA_API_VERSION
	.align		4
        /*0000*/ 	.byte	0x04, 0x37
        /*0002*/ 	.short	(.L_31 - .L_30)
.L_30:
        /*0004*/ 	.word	0x00000082


	//----- nvinfo : EIATTR_KPARAM_INFO
	.align		4
.L_31:
        /*0008*/ 	.byte	0x04, 0x17
        /*000a*/ 	.short	(.L_33 - .L_32)
.L_32:
        /*000c*/ 	.word	0x00000000
        /*0010*/ 	.short	0x0000
        /*0012*/ 	.short	0x0000
        /*0014*/ 	.byte	0x00, 0xf0, 0x01, 0x24


	//----- nvinfo : EIATTR_AT_ENTRY_FRAGMENTS
	.align		4
.L_33:
        /*0018*/ 	.byte	0x04, 0x4f
        /*001a*/ 	.short	(.L_35 - .L_34)


	//   ....[0]....
.L_34:
        /*001c*/ 	.word	0x00000006


	//----- nvinfo : EIATTR_RESERVED_SMEM_USED
	.align		4
.L_35:
        /*0020*/ 	.byte	0x01, 0x41
	.zero		2


	//----- nvinfo : EIATTR_SPARSE_MMA_MASK
	.align		4
        /*0024*/ 	.byte	0x03, 0x50
        /*0026*/ 	.short	0x0000


	//----- nvinfo : EIATTR_TCGEN05_1CTA_USED
	.align		4
        /*0028*/ 	.byte	0x01, 0x51
	.zero		2


	//----- nvinfo : EIATTR_MAXREG_COUNT
	.align		4
        /*002c*/ 	.byte	0x03, 0x1b
        /*002e*/ 	.short	0x00ff


	//----- nvinfo : EIATTR_NUM_BARRIERS
	.align		4
        /*0030*/ 	.byte	0x02, 0x4c
        /*0032*/ 	.byte	0x07
	.zero		1


	//----- nvinfo : EIATTR_EXTERNS
	.align		4
        /*0034*/ 	.byte	0x04, 0x0f
        /*0036*/ 	.short	(.L_37 - .L_36)


	//   ....[0]....
	.align		4
.L_36:
        /*0038*/ 	.word	index@(__assertfail)


	//----- nvinfo : EIATTR_MERCURY_ISA_VERSION
	.align		4
.L_37:
        /*003c*/ 	.byte	0x03, 0x5f
        /*003e*/ 	.short	0x0101


	//----- nvinfo : EIATTR_INT_WARP_WIDE_INSTR_OFFSETS
	.align		4
        /*0040*/ 	.byte	0x04, 0x31
        /*0042*/ 	.short	(.L_39 - .L_38)


	//   ....[0]....
.L_38:
        /*0044*/ 	.word	0x00004390


	//   ....[1]....
        /*0048*/ 	.word	0x000043b0


	//   ....[2]....
        /*004c*/ 	.word	0x000043e0


	//   ....[3]....
        /*0050*/ 	.word	0x00005080


	//   ....[4]....
        /*0054*/ 	.word	0x00005330


	//   ....[5]....
        /*0058*/ 	.word	0x00005350


	//   ....[6]....
        /*005c*/ 	.word	0x00005490


	//   ....[7]....
        /*0060*/ 	.word	0x000054b0


	//   ....[8]....
        /*0064*/ 	.word	0x00005600


	//   ....[9]....
        /*0068*/ 	.word	0x00005620


	//   ....[10]....
        /*006c*/ 	.word	0x00005850


	//   ....[11]....
        /*0070*/ 	.word	0x00005860


	//   ....[12]....
        /*0074*/ 	.word	0x00006750


	//----- nvinfo : EIATTR_COOP_GROUP_MASK_REGIDS
	.align		4
.L_39:
        /*0078*/ 	.byte	0x04, 0x29
        /*007a*/ 	.short	(.L_41 - .L_40)


	//   ....[0]....
.L_40:
        /*007c*/ 	.word	0xffffffff


	//   ....[1]....
        /*0080*/ 	.word	0xffffffff


	//   ....[2]....
        /*0084*/ 	.word	0xffffffff


	//   ....[3]....
        /*0088*/ 	.word	0xffffffff


	//   ....[4]....
        /*008c*/ 	.word	0xffffffff


	//   ....[5]....
        /*0090*/ 	.word	0xffffffff


	//   ....[6]....
        /*0094*/ 	.word	0xffffffff


	//   ....[7]....
        /*0098*/ 	.word	0xffffffff


	//   ....[8]....
        /*009c*/ 	.word	0xffffffff


	//   ....[9]....
        /*00a0*/ 	.word	0xffffffff


	//   ....[10]....
        /*00a4*/ 	.word	0xffffffff


	//   ....[11]....
        /*00a8*/ 	.word	0xffffffff


	//   ....[12]....
        /*00ac*/ 	.word	0xffffffff


	//----- nvinfo : EIATTR_COOP_GROUP_INSTR_OFFSETS
	.align		4
.L_41:
        /*00b0*/ 	.byte	0x04, 0x28
        /*00b2*/ 	.short	(.L_43 - .L_42)


	//   ....[0]....
.L_42:
        /*00b4*/ 	.word	0x000000a0


	//   ....[1]....
        /*00b8*/ 	.word	0x000004e0


	//   ....[2]....
        /*00bc*/ 	.word	0x00000720


	//   ....[3]....
        /*00c0*/ 	.word	0x000008c0


	//   ....[4]....
        /*00c4*/ 	.word	0x000009c0


	//   ....[5]....
        /*00c8*/ 	.word	0x00000b10


	//   ....[6]....
        /*00cc*/ 	.word	0x00000d10


	//   ....[7]....
        /*00d0*/ 	.word	0x000029c0


	//   ....[8]....
        /*00d4*/ 	.word	0x000036d0


	//   ....[9]....
        /*00d8*/ 	.word	0x000038e0


	//   ....[10]....
        /*00dc*/ 	.word	0x00003910


	//   ....[11]....
        /*00e0*/ 	.word	0x00004270


	//   ....[12]....
        /*00e4*/ 	.word	0x000044b0


	//----- nvinfo : EIATTR_VRC_CTA_INIT_COUNT
	.align		4
.L_43:
        /*00e8*/ 	.byte	0x02, 0x4a
        /*00ea*/ 	.byte	0x80
	.zero		1


	//----- nvinfo : EIATTR_SYSCALL_OFFSETS
	.align		4
        /*00ec*/ 	.byte	0x04, 0x46
        /*00ee*/ 	.short	(.L_45 - .L_44)


	//   ....[0]....
.L_44:
        /*00f0*/ 	.word	0x000069f0


	//   ....[1]....
        /*00f4*/ 	.word	0x00006ae0


	//   ....[2]....
        /*00f8*/ 	.word	0x000071b0


	//   ....[3]....
        /*00fc*/ 	.word	0x00007a70


	//   ....[4]....
        /*0100*/ 	.word	0x000082d0


	//   ....[5]....
        /*0104*/ 	.word	0x00008b10


	//----- nvinfo : EIATTR_MBARRIER_INSTR_OFFSETS
	.align		4
.L_45:
        /*0108*/ 	.byte	0x04, 0x39
        /*010a*/ 	.short	(.L_47 - .L_46)


	//   ....[0]....
.L_46:
        /*010c*/ 	.word	0x00000600
        /*0110*/ 	.word	0x000000ff
        /*0114*/ 	.word	0x00000000
        /*0118*/ 	.short	0x0100
        /*011a*/ 	.byte	0x07
	.zero		1


	//   ....[1]....
        /*011c*/ 	.word	0x00000610
        /*0120*/ 	.word	0x000000ff
        /*0124*/ 	.word	0x00000040
        /*0128*/ 	.short	0x0100
        /*012a*/ 	.byte	0x07
	.zero		1


	//   ....[2]....
        /*012c*/ 	.word	0x00000620
        /*0130*/ 	.word	0x000000ff
        /*0134*/ 	.word	0x00000008
        /*0138*/ 	.short	0x0100
        /*013a*/ 	.byte	0x07
	.zero		1


	//   ....[3]....
        /*013c*/ 	.word	0x00000630
        /*0140*/ 	.word	0x000000ff
        /*0144*/ 	.word	0x00000048
        /*0148*/ 	.short	0x0100
        /*014a*/ 	.byte	0x07
	.zero		1


	//   ....[4]....
        /*014c*/ 	.word	0x00000640
        /*0150*/ 	.word	0x000000ff
        /*0154*/ 	.word	0x00000010
        /*0158*/ 	.short	0x0100
        /*015a*/ 	.byte	0x07
	.zero		1


	//   ....[5]....
        /*015c*/ 	.word	0x00000650
        /*0160*/ 	.word	0x000000ff
        /*0164*/ 	.word	0x00000050
        /*0168*/ 	.short	0x0100
        /*016a*/ 	.byte	0x07
	.zero		1


	//   ....[6]....
        /*016c*/ 	.word	0x00000660
        /*0170*/ 	.word	0x000000ff
        /*0174*/ 	.word	0x00000018
        /*0178*/ 	.short	0x0100
        /*017a*/ 	.byte	0x07
	.zero		1


	//   ....[7]....
        /*017c*/ 	.word	0x00000670
        /*0180*/ 	.word	0x000000ff
        /*0184*/ 	.word	0x00000058
        /*0188*/ 	.short	0x0100
        /*018a*/ 	.byte	0x07
	.zero		1


	//   ....[8]....
        /*018c*/ 	.word	0x00000680
        /*0190*/ 	.word	0x000000ff
        /*0194*/ 	.word	0x00000020
        /*0198*/ 	.short	0x0100
        /*019a*/ 	.byte	0x07
	.zero		1


	//   ....[9]....
        /*019c*/ 	.word	0x00000690
        /*01a0*/ 	.word	0x000000ff
        /*01a4*/ 	.word	0x00000060
        /*01a8*/ 	.short	0x0100
        /*01aa*/ 	.byte	0x07
	.zero		1


	//   ....[10]....
        /*01ac*/ 	.word	0x000006a0
        /*01b0*/ 	.word	0x000000ff
        /*01b4*/ 	.word	0x00000028
        /*01b8*/ 	.short	0x0100
        /*01ba*/ 	.byte	0x07
	.zero		1


	//   ....[11]....
        /*01bc*/ 	.word	0x000006b0
        /*01c0*/ 	.word	0x000000ff
        /*01c4*/ 	.word	0x00000068
        /*01c8*/ 	.short	0x0100
        /*01ca*/ 	.byte	0x07
	.zero		1


	//   ....[12]....
        /*01cc*/ 	.word	0x000006c0
        /*01d0*/ 	.word	0x000000ff
        /*01d4*/ 	.word	0x00000030
        /*01d8*/ 	.short	0x0100
        /*01da*/ 	.byte	0x07
	.zero		1


	//   ....[13]....
        /*01dc*/ 	.word	0x000006d0
        /*01e0*/ 	.word	0x000000ff
        /*01e4*/ 	.word	0x00000070
        /*01e8*/ 	.short	0x0100
        /*01ea*/ 	.byte	0x07
	.zero		1


	//   ....[14]....
        /*01ec*/ 	.word	0x000006e0
        /*01f0*/ 	.word	0x000000ff
        /*01f4*/ 	.word	0x00000038
        /*01f8*/ 	.short	0x0100
        /*01fa*/ 	.byte	0x07
	.zero		1


	//   ....[15]....
        /*01fc*/ 	.word	0x000006f0
        /*0200*/ 	.word	0x000000ff
        /*0204*/ 	.word	0x00000078
        /*0208*/ 	.short	0x0100
        /*020a*/ 	.byte	0x07
	.zero		1


	//   ....[16]....
        /*020c*/ 	.word	0x00000830
        /*0210*/ 	.word	0x000000ff
        /*0214*/ 	.word	0x00000080
        /*0218*/ 	.short	0x0100
        /*021a*/ 	.byte	0x07
	.zero		1


	//   ....[17]....
        /*021c*/ 	.word	0x00000840
        /*0220*/ 	.word	0x000000ff
        /*0224*/ 	.word	0x000000a0
        /*0228*/ 	.short	0x0100
        /*022a*/ 	.byte	0x07
	.zero		1


	//   ....[18]....
        /*022c*/ 	.word	0x00000850
        /*0230*/ 	.word	0x000000ff
        /*0234*/ 	.word	0x00000088
        /*0238*/ 	.short	0x0100
        /*023a*/ 	.byte	0x07
	.zero		1


	//   ....[19]....
        /*023c*/ 	.word	0x00000860
        /*0240*/ 	.word	0x000000ff
        /*0244*/ 	.word	0x000000a8
        /*0248*/ 	.short	0x0100
        /*024a*/ 	.byte	0x07
	.zero		1


	//   ....[20]....
        /*024c*/ 	.word	0x00000870
        /*0250*/ 	.word	0x000000ff
        /*0254*/ 	.word	0x00000090
        /*0258*/ 	.short	0x0100
        /*025a*/ 	.byte	0x07
	.zero		1


	//   ....[21]....
        /*025c*/ 	.word	0x00000880
        /*0260*/ 	.word	0x000000ff
        /*0264*/ 	.word	0x000000b0
        /*0268*/ 	.short	0x0100
        /*026a*/ 	.byte	0x07
	.zero		1


	//   ....[22]....
        /*026c*/ 	.word	0x00000890
        /*0270*/ 	.word	0x000000ff
        /*0274*/ 	.word	0x00000098
        /*0278*/ 	.short	0x0100
        /*027a*/ 	.byte	0x07
	.zero		1


	//   ....[23]....
        /*027c*/ 	.word	0x000008a0
        /*0280*/ 	.word	0x000000ff
        /*0284*/ 	.word	0x000000b8
        /*0288*/ 	.short	0x0100
        /*028a*/ 	.byte	0x07
	.zero		1


	//   ....[24]....
        /*028c*/ 	.word	0x00000990
        /*0290*/ 	.word	0x000000ff
        /*0294*/ 	.word	0x000000c0
        /*0298*/ 	.short	0x0100
        /*029a*/ 	.byte	0x06
	.zero		1


	//   ....[25]....
        /*029c*/ 	.word	0x000009a0
        /*02a0*/ 	.word	0x000000ff
        /*02a4*/ 	.word	0x000000c8
        /*02a8*/ 	.short	0x0100
        /*02aa*/ 	.byte	0x06
	.zero		1


	//   ....[26]....
        /*02ac*/ 	.word	0x00000ae0
        /*02b0*/ 	.word	0x000000ff
        /*02b4*/ 	.word	0x000000d0
        /*02b8*/ 	.short	0x0100
        /*02ba*/ 	.byte	0x06
	.zero		1


	//   ....[27]....
        /*02bc*/ 	.word	0x00000af0
        /*02c0*/ 	.word	0x000000ff
        /*02c4*/ 	.word	0x000000d8
        /*02c8*/ 	.short	0x0100
        /*02ca*/ 	.byte	0x06
	.zero		1


	//   ....[28]....
        /*02cc*/ 	.word	0x00000c20
        /*02d0*/ 	.word	0x000000ff
        /*02d4*/ 	.word	0x000000e0
        /*02d8*/ 	.short	0x0100
        /*02da*/ 	.byte	0x07
	.zero		1


	//   ....[29]....
        /*02dc*/ 	.word	0x00000c30
        /*02e0*/ 	.word	0x000000ff
        /*02e4*/ 	.word	0x000000f0
        /*02e8*/ 	.short	0x0100
        /*02ea*/ 	.byte	0x07
	.zero		1


	//   ....[30]....
        /*02ec*/ 	.word	0x00000c40
        /*02f0*/ 	.word	0x000000ff
        /*02f4*/ 	.word	0x000000e8
        /*02f8*/ 	.short	0x0100
        /*02fa*/ 	.byte	0x07
	.zero		1


	//   ....[31]....
        /*02fc*/ 	.word	0x00000c50
        /*0300*/ 	.word	0x000000ff
        /*0304*/ 	.word	0x000000f8
        /*0308*/ 	.short	0x0100
        /*030a*/ 	.byte	0x07
	.zero		1


	//   ....[32]....
        /*030c*/ 	.word	0x00001a50
        /*0310*/ 	.word	0x000000ff
        /*0314*/ 	.word	0x00000040
        /*0318*/ 	.short	0x010a
        /*031a*/ 	.byte	0x04
	.zero		1


	//   ....[33]....
        /*031c*/ 	.word	0x00001de0
        /*0320*/ 	.word	0x000000ff
        /*0324*/ 	.word	0x00000040
        /*0328*/ 	.short	0x010a
        /*032a*/ 	.byte	0x2d
	.zero		1


	//   ....[34]....
        /*032c*/ 	.word	0x00001f80
        /*0330*/ 	.word	0x000000ff
        /*0334*/ 	.word	0x00000040
        /*0338*/ 	.short	0x010a
        /*033a*/ 	.byte	0x08
	.zero		1


	//   ....[35]....
        /*033c*/ 	.word	0x000022e0
        /*0340*/ 	.word	0x000000ff
        /*0344*/ 	.word	0x000000c8
        /*0348*/ 	.short	0x0101
        /*034a*/ 	.byte	0x35
	.zero		1


	//   ....[36]....
        /*034c*/ 	.word	0x00002300
        /*0350*/ 	.word	0x000000ff
        /*0354*/ 	.word	0x00000040
        /*0358*/ 	.short	0x010a
        /*035a*/ 	.byte	0x04
	.zero		1


	//   ....[37]....
        /*035c*/ 	.word	0x000024c0
        /*0360*/ 	.word	0x000000ff
        /*0364*/ 	.word	0x00000040
        /*0368*/ 	.short	0x010a
        /*036a*/ 	.byte	0x31
	.zero		1


	//   ....[38]....
        /*036c*/ 	.word	0x00002660
        /*0370*/ 	.word	0x000000ff
        /*0374*/ 	.word	0x00000040
        /*0378*/ 	.short	0x010a
        /*037a*/ 	.byte	0x08
	.zero		1


	//   ....[39]....
        /*037c*/ 	.word	0x000029d0
        /*0380*/ 	.word	0x000000ff
        /*0384*/ 	.word	0x000000d0
        /*0388*/ 	.short	0x010a
        /*038a*/ 	.byte	0x35
	.zero		1


	//   ....[40]....
        /*038c*/ 	.word	0x00002a90
        /*0390*/ 	.word	0x000000ff
        /*0394*/ 	.word	0x00000000
        /*0398*/ 	.short	0x0101
        /*039a*/ 	.byte	0x04
	.zero		1


	//   ....[41]....
        /*039c*/ 	.word	0x00002f70
        /*03a0*/ 	.word	0x000000ff
        /*03a4*/ 	.word	0x00000000
        /*03a8*/ 	.short	0x010a
        /*03aa*/ 	.byte	0x04
	.zero		1


	//   ....[42]....
        /*03ac*/ 	.word	0x00003000
        /*03b0*/ 	.word	0x000000ff
        /*03b4*/ 	.word	0x00000000
        /*03b8*/ 	.short	0x010a
        /*03ba*/ 	.byte	0x04
	.zero		1


	//   ....[43]....
        /*03bc*/ 	.word	0x00003090
        /*03c0*/ 	.word	0x000000ff
        /*03c4*/ 	.word	0x00000000
        /*03c8*/ 	.short	0x010a
        /*03ca*/ 	.byte	0x04
	.zero		1


	//   ....[44]....
        /*03cc*/ 	.word	0x00003120
        /*03d0*/ 	.word	0x000000ff
        /*03d4*/ 	.word	0x00000000
        /*03d8*/ 	.short	0x010a
        /*03da*/ 	.byte	0x04
	.zero		1


	//   ....[45]....
        /*03dc*/ 	.word	0x000031b0
        /*03e0*/ 	.word	0x000000ff
        /*03e4*/ 	.word	0x00000000
        /*03e8*/ 	.short	0x010a
        /*03ea*/ 	.byte	0x04
	.zero		1


	//   ....[46]....
        /*03ec*/ 	.word	0x00003240
        /*03f0*/ 	.word	0x000000ff
        /*03f4*/ 	.word	0x00000000
        /*03f8*/ 	.short	0x010a
        /*03fa*/ 	.byte	0x04
	.zero		1


	//   ....[47]....
        /*03fc*/ 	.word	0x000032d0
        /*0400*/ 	.word	0x000000ff
        /*0404*/ 	.word	0x00000000
        /*0408*/ 	.short	0x010a
        /*040a*/ 	.byte	0x04
	.zero		1


	//   ....[48]....
        /*040c*/ 	.word	0x00003370
        /*0410*/ 	.word	0x00000000
        /*0414*/ 	.word	0x00000000
        /*0418*/ 	.short	0x010a
        /*041a*/ 	.byte	0xff
	.zero		1


	//   ....[49]....
        /*041c*/ 	.word	0x000034a0
        /*0420*/ 	.word	0x000000ff
        /*0424*/ 	.word	0x000000d8
        /*0428*/ 	.short	0x010a
        /*042a*/ 	.byte	0x31
	.zero		1


	//   ....[50]....
        /*042c*/ 	.word	0x00003540
        /*0430*/ 	.word	0x000000ff
        /*0434*/ 	.word	0x000000d0
        /*0438*/ 	.short	0x010a
        /*043a*/ 	.byte	0x31
	.zero		1


	//   ....[51]....
        /*043c*/ 	.word	0x000035e0
        /*0440*/ 	.word	0x000000ff
        /*0444*/ 	.word	0x00000000
        /*0448*/ 	.short	0x0101
        /*044a*/ 	.byte	0x06
	.zero		1


	//   ....[52]....
        /*044c*/ 	.word	0x00003620
        /*0450*/ 	.word	0x000000ff
        /*0454*/ 	.word	0x000000d8
        /*0458*/ 	.short	0x0106
        /*045a*/ 	.byte	0x31
	.zero		1


	//   ....[53]....
        /*045c*/ 	.word	0x00003660
        /*0460*/ 	.word	0x00000000
        /*0464*/ 	.word	0x000000d8
        /*0468*/ 	.short	0x010a
        /*046a*/ 	.byte	0xff
	.zero		1


	//   ....[54]....
        /*046c*/ 	.word	0x00003bc0
        /*0470*/ 	.word	0x000000ff
        /*0474*/ 	.word	0x000000d0
        /*0478*/ 	.short	0x010a
        /*047a*/ 	.byte	0x07
	.zero		1


	//   ....[55]....
        /*047c*/ 	.word	0x00003c70
        /*0480*/ 	.word	0x000000ff
        /*0484*/ 	.word	0x00000000
        /*0488*/ 	.short	0x0101
        /*048a*/ 	.byte	0x05
	.zero		1


	//   ....[56]....
        /*048c*/ 	.word	0x00003c80
        /*0490*/ 	.word	0x000000ff
        /*0494*/ 	.word	0x000000f0
        /*0498*/ 	.short	0x010a
        /*049a*/ 	.byte	0x09
	.zero		1


	//   ....[57]....
        /*049c*/ 	.word	0x00003d00
        /*04a0*/ 	.word	0x000000ff
        /*04a4*/ 	.word	0x00000000
        /*04a8*/ 	.short	0x010a
        /*04aa*/ 	.byte	0x04
	.zero		1


	//   ....[58]....
        /*04ac*/ 	.word	0x00003da0
        /*04b0*/ 	.word	0x000000ff
        /*04b4*/ 	.word	0x00000000
        /*04b8*/ 	.short	0x010a
        /*04ba*/ 	.byte	0x08
	.zero		1


	//   ....[59]....
        /*04bc*/ 	.word	0x00003ed0
        /*04c0*/ 	.word	0x000000ff
        /*04c4*/ 	.word	0x00000000
        /*04c8*/ 	.short	0x010a
        /*04ca*/ 	.byte	0x04
	.zero		1


	//   ....[60]....
        /*04cc*/ 	.word	0x000041c0
        /*04d0*/ 	.word	0x000000ff
        /*04d4*/ 	.word	0x00000000
        /*04d8*/ 	.short	0x010a
        /*04da*/ 	.byte	0x05
	.zero		1


	//   ....[61]....
        /*04dc*/ 	.word	0x00004250
        /*04e0*/ 	.word	0x000000ff
        /*04e4*/ 	.word	0x00000000
        /*04e8*/ 	.short	0x010a
        /*04ea*/ 	.byte	0x06
	.zero		1


	//   ....[62]....
        /*04ec*/ 	.word	0x000047e0
        /*04f0*/ 	.word	0x000000ff
        /*04f4*/ 	.word	0x000000d0
        /*04f8*/ 	.short	0x010a
        /*04fa*/ 	.byte	0x11
	.zero		1


	//   ....[63]....
        /*04fc*/ 	.word	0x00004c50
        /*0500*/ 	.word	0x000000ff
        /*0504*/ 	.word	0x00000000
        /*0508*/ 	.short	0x0101
        /*050a*/ 	.byte	0x10
	.zero		1


	//   ....[64]....
        /*050c*/ 	.word	0x00004f80
        /*0510*/ 	.word	0x000000ff
        /*0514*/ 	.word	0x000000c8
        /*0518*/ 	.short	0x010a
        /*051a*/ 	.byte	0x11
	.zero		1


	//   ....[65]....
        /*051c*/ 	.word	0x000052b0
        /*0520*/ 	.word	0x000000ff
        /*0524*/ 	.word	0x000000a0
        /*0528*/ 	.short	0x010a
        /*052a*/ 	.byte	0x11
	.zero		1


	//   ....[66]....
        /*052c*/ 	.word	0x00005430
        /*0530*/ 	.word	0x000000ff
        /*0534*/ 	.word	0x00000080
        /*0538*/ 	.short	0x010b
        /*053a*/ 	.byte	0x11
	.zero		1


	//   ....[67]....
        /*053c*/ 	.word	0x00005440
        /*0540*/ 	.word	0x000000ff
        /*0544*/ 	.word	0x00000000
        /*0548*/ 	.short	0x0101
        /*054a*/ 	.byte	0x18
	.zero		1


	//   ....[68]....
        /*054c*/ 	.word	0x00005460
        /*0550*/ 	.word	0x000000ff
        /*0554*/ 	.word	0x000000a8
        /*0558*/ 	.short	0x010a
        /*055a*/ 	.byte	0x11
	.zero		1


	//   ....[69]....
        /*055c*/ 	.word	0x000055a0
        /*0560*/ 	.word	0x000000ff
        /*0564*/ 	.word	0x00000088
        /*0568*/ 	.short	0x010b
        /*056a*/ 	.byte	0x11
	.zero		1


	//   ....[70]....
        /*056c*/ 	.word	0x000055b0
        /*0570*/ 	.word	0x000000ff
        /*0574*/ 	.word	0x00000000
        /*0578*/ 	.short	0x0101
        /*057a*/ 	.byte	0x17
	.zero		1


	//   ....[71]....
        /*057c*/ 	.word	0x000055c0
        /*0580*/ 	.word	0x000000ff
        /*0584*/ 	.word	0x000000b0
        /*0588*/ 	.short	0x010a
        /*058a*/ 	.byte	0x11
	.zero		1


	//   ....[72]....
        /*058c*/ 	.word	0x00005720
        /*0590*/ 	.word	0x000000ff
        /*0594*/ 	.word	0x00000090
        /*0598*/ 	.short	0x010b
        /*059a*/ 	.byte	0x11
	.zero		1


	//   ....[73]....
        /*059c*/ 	.word	0x00005790
        /*05a0*/ 	.word	0x000000ff
        /*05a4*/ 	.word	0x00000000
        /*05a8*/ 	.short	0x0101
        /*05aa*/ 	.byte	0x31
	.zero		1


	//   ....[74]....
        /*05ac*/ 	.word	0x000057d0
        /*05b0*/ 	.word	0x000000ff
        /*05b4*/ 	.word	0x000000b8
        /*05b8*/ 	.short	0x010a
        /*05ba*/ 	.byte	0x11
	.zero		1


	//   ....[75]....
        /*05bc*/ 	.word	0x000059a0
        /*05c0*/ 	.word	0x000000ff
        /*05c4*/ 	.word	0x00000098
        /*05c8*/ 	.short	0x010b
        /*05ca*/ 	.byte	0x11
	.zero		1


	//   ....[76]....
        /*05cc*/ 	.word	0x000059c0
        /*05d0*/ 	.word	0x000000ff
        /*05d4*/ 	.word	0x00000000
        /*05d8*/ 	.short	0x0101
        /*05da*/ 	.byte	0x16
	.zero		1


	//   ....[77]....
        /*05dc*/ 	.word	0x000059f0
        /*05e0*/ 	.word	0x000000ff
        /*05e4*/ 	.word	0x000000a0
        /*05e8*/ 	.short	0x010a
        /*05ea*/ 	.byte	0x11
	.zero		1


	//   ....[78]....
        /*05ec*/ 	.word	0x00005a10
        /*05f0*/ 	.word	0x000000ff
        /*05f4*/ 	.word	0x000000a8
        /*05f8*/ 	.short	0x010a
        /*05fa*/ 	.byte	0x11
	.zero		1


	//   ....[79]....
        /*05fc*/ 	.word	0x00005a30
        /*0600*/ 	.word	0x000000ff
        /*0604*/ 	.word	0x000000b0
        /*0608*/ 	.short	0x010a
        /*060a*/ 	.byte	0x11
	.zero		1


	//   ....[80]....
        /*060c*/ 	.word	0x00005a70
        /*0610*/ 	.word	0x00000000
        /*0614*/ 	.word	0x000000b8
        /*0618*/ 	.short	0x010a
        /*061a*/ 	.byte	0xff
	.zero		1


	//   ....[81]....
        /*061c*/ 	.word	0x00005e20
        /*0620*/ 	.word	0x000000ff
        /*0624*/ 	.word	0x000000d0
        /*0628*/ 	.short	0x010a
        /*062a*/ 	.byte	0x33
	.zero		1


	//   ....[82]....
        /*062c*/ 	.word	0x00005f10
        /*0630*/ 	.word	0x000000ff
        /*0634*/ 	.word	0x00000000
        /*0638*/ 	.short	0x0101
        /*063a*/ 	.byte	0x04
	.zero		1


	//   ....[83]....
        /*063c*/ 	.word	0x00006ef0
        /*0640*/ 	.word	0x000000ff
        /*0644*/ 	.word	0x00000080
        /*0648*/ 	.short	0x010a
        /*064a*/ 	.byte	0x33
	.zero		1


	//   ....[84]....
        /*064c*/ 	.word	0x00006f10
        /*0650*/ 	.word	0x00000054
        /*0654*/ 	.word	0x000000e0
        /*0658*/ 	.short	0x010a
        /*065a*/ 	.byte	0xff
	.zero		1


	//   ....[85]....
        /*065c*/ 	.word	0x00006fd0
        /*0660*/ 	.word	0x000000ff
        /*0664*/ 	.word	0x00000080
        /*0668*/ 	.short	0x010a
        /*066a*/ 	.byte	0x33
	.zero		1


	//   ....[86]....
        /*066c*/ 	.word	0x00007090
        /*0670*/ 	.word	0x00000054
        /*0674*/ 	.word	0x000000e0
        /*0678*/ 	.short	0x010a
        /*067a*/ 	.byte	0xff
	.zero		1


	//   ....[87]....
        /*067c*/ 	.word	0x000077e0
        /*0680*/ 	.word	0x00000000
        /*0684*/ 	.word	0x00000000
        /*0688*/ 	.short	0x0101
        /*068a*/ 	.byte	0xff
	.zero		1


	//   ....[88]....
        /*068c*/ 	.word	0x000077f0
        /*0690*/ 	.word	0x00000004
        /*0694*/ 	.word	0x00000080
        /*0698*/ 	.short	0x010a
        /*069a*/ 	.byte	0xff
	.zero		1


	//   ....[89]....
        /*069c*/ 	.word	0x000078a0
        /*06a0*/ 	.word	0x00000004
        /*06a4*/ 	.word	0x00000080
        /*06a8*/ 	.short	0x010a
        /*06aa*/ 	.byte	0xff
	.zero		1


	//   ....[90]....
        /*06ac*/ 	.word	0x00008040
        /*06b0*/ 	.word	0x0000005d
        /*06b4*/ 	.word	0x00000000
        /*06b8*/ 	.short	0x0101
        /*06ba*/ 	.byte	0xff
	.zero		1


	//   ....[91]....
        /*06bc*/ 	.word	0x00008060
        /*06c0*/ 	.word	0x00000010
        /*06c4*/ 	.word	0x00000080
        /*06c8*/ 	.short	0x010a
        /*06ca*/ 	.byte	0xff
	.zero		1


	//   ....[92]....
        /*06cc*/ 	.word	0x00008100
        /*06d0*/ 	.word	0x00000010
        /*06d4*/ 	.word	0x00000080
        /*06d8*/ 	.short	0x010a
        /*06da*/ 	.byte	0xff
	.zero		1


	//   ....[93]....
        /*06dc*/ 	.word	0x00008890
        /*06e0*/ 	.word	0x0000005d
        /*06e4*/ 	.word	0x00000000
        /*06e8*/ 	.short	0x0101
        /*06ea*/ 	.byte	0xff
	.zero		1


	//   ....[94]....
        /*06ec*/ 	.word	0x000088b0
        /*06f0*/ 	.word	0x00000011
        /*06f4*/ 	.word	0x00000080
        /*06f8*/ 	.short	0x010a
        /*06fa*/ 	.byte	0xff
	.zero		1


	//   ....[95]....
        /*06fc*/ 	.word	0x00008950
        /*0700*/ 	.word	0x00000011
        /*0704*/ 	.word	0x00000080
        /*0708*/ 	.short	0x010a
        /*070a*/ 	.byte	0xff
	.zero		1


	//   ....[96]....
        /*070c*/ 	.word	0x00008c70
        /*0710*/ 	.word	0x000000ff
        /*0714*/ 	.word	0x00000000
        /*0718*/ 	.short	0x0101
        /*071a*/ 	.byte	0x05
	.zero		1


	//   ....[97]....
        /*071c*/ 	.word	0x00009130
        /*0720*/ 	.word	0x00000003
        /*0724*/ 	.word	0x00000000
        /*0728*/ 	.short	0x0101
        /*072a*/ 	.byte	0xff
	.zero		1


	//   ....[98]....
        /*072c*/ 	.word	0x00009370
        /*0730*/ 	.word	0x000000ff
        /*0734*/ 	.word	0x00000000
        /*0738*/ 	.short	0x0101
        /*073a*/ 	.byte	0x04
	.zero		1


	//   ....[99]....
        /*073c*/ 	.word	0x000093a0
        /*0740*/ 	.word	0x00000003
        /*0744*/ 	.word	0x00000040
        /*0748*/ 	.short	0x010a
        /*074a*/ 	.byte	0xff
	.zero		1


	//   ....[100]....
        /*074c*/ 	.word	0x00009400
        /*0750*/ 	.word	0x00000004
        /*0754*/ 	.word	0x00000040
        /*0758*/ 	.short	0x010a
        /*075a*/ 	.byte	0xff
	.zero		1


	//   ....[101]....
        /*075c*/ 	.word	0x00009460
        /*0760*/ 	.word	0x00000002
        /*0764*/ 	.word	0x000000d0
        /*0768*/ 	.short	0x010a
        /*076a*/ 	.byte	0xff
	.zero		1


	//   ....[102]....
        /*076c*/ 	.word	0x000094c0
        /*0770*/ 	.word	0x00000000
        /*0774*/ 	.word	0x00000000
        /*0778*/ 	.short	0x010a
        /*077a*/ 	.byte	0xff
	.zero		1


	//   ....[103]....
        /*077c*/ 	.word	0x00009520
        /*0780*/ 	.word	0x00000000
        /*0784*/ 	.word	0x00000000
        /*0788*/ 	.short	0x010a
        /*078a*/ 	.byte	0xff
	.zero		1


	//   ....[104]....
        /*078c*/ 	.word	0x00009580
        /*0790*/ 	.word	0x00000000
        /*0794*/ 	.word	0x00000000
        /*0798*/ 	.short	0x010a
        /*079a*/ 	.byte	0xff
	.zero		1


	//   ....[105]....
        /*079c*/ 	.word	0x000095e0
        /*07a0*/ 	.word	0x00000000
        /*07a4*/ 	.word	0x00000000
        /*07a8*/ 	.short	0x010a
        /*07aa*/ 	.byte	0xff
	.zero		1


	//   ....[106]....
        /*07ac*/ 	.word	0x00009640
        /*07b0*/ 	.word	0x00000000
        /*07b4*/ 	.word	0x00000000
        /*07b8*/ 	.short	0x010a
        /*07ba*/ 	.byte	0xff
	.zero		1


	//   ....[107]....
        /*07bc*/ 	.word	0x000096a0
        /*07c0*/ 	.word	0x00000000
        /*07c4*/ 	.word	0x00000000
        /*07c8*/ 	.short	0x010a
        /*07ca*/ 	.byte	0xff
	.zero		1


	//   ....[108]....
        /*07cc*/ 	.word	0x00009700
        /*07d0*/ 	.word	0x00000000
        /*07d4*/ 	.word	0x00000000
        /*07d8*/ 	.short	0x010a
        /*07da*/ 	.byte	0xff
	.zero		1


	//   ....[109]....
        /*07dc*/ 	.word	0x00009760
        /*07e0*/ 	.word	0x00000004
        /*07e4*/ 	.word	0x000000d8
        /*07e8*/ 	.short	0x010a
        /*07ea*/ 	.byte	0xff
	.zero		1


	//   ....[110]....
        /*07ec*/ 	.word	0x000097c0
        /*07f0*/ 	.word	0x00000004
        /*07f4*/ 	.word	0x000000d0
        /*07f8*/ 	.short	0x010a
        /*07fa*/ 	.byte	0xff
	.zero		1


	//   ....[111]....
        /*07fc*/ 	.word	0x00009820
        /*0800*/ 	.word	0x00000000
        /*0804*/ 	.word	0x000000d0
        /*0808*/ 	.short	0x010a
        /*080a*/ 	.byte	0xff
	.zero		1


	//   ....[112]....
        /*080c*/ 	.word	0x00009880
        /*0810*/ 	.word	0x00000000
        /*0814*/ 	.word	0x000000f0
        /*0818*/ 	.short	0x010a
        /*081a*/ 	.byte	0xff
	.zero		1


	//   ....[113]....
        /*081c*/ 	.word	0x000098e0
        /*0820*/ 	.word	0x00000000
        /*0824*/ 	.word	0x00000000
        /*0828*/ 	.short	0x010a
        /*082a*/ 	.byte	0xff
	.zero		1


	//   ....[114]....
        /*082c*/ 	.word	0x00009940
        /*0830*/ 	.word	0x00000000
        /*0834*/ 	.word	0x00000000
        /*0838*/ 	.short	0x010a
        /*083a*/ 	.byte	0xff
	.zero		1


	//   ....[115]....
        /*083c*/ 	.word	0x000099a0
        /*0840*/ 	.word	0x00000000
        /*0844*/ 	.word	0x00000000
        /*0848*/ 	.short	0x010a
        /*084a*/ 	.byte	0xff
	.zero		1


	//   ....[116]....
        /*084c*/ 	.word	0x00009a00
        /*0850*/ 	.word	0x00000003
        /*0854*/ 	.word	0x000000d0
        /*0858*/ 	.short	0x010a
        /*085a*/ 	.byte	0xff
	.zero		1


	//   ....[117]....
        /*085c*/ 	.word	0x00009a60
        /*0860*/ 	.word	0x00000000
        /*0864*/ 	.word	0x000000c8
        /*0868*/ 	.short	0x010a
        /*086a*/ 	.byte	0xff
	.zero		1


	//   ....[118]....
        /*086c*/ 	.word	0x00009ac0
        /*0870*/ 	.word	0x00000003
        /*0874*/ 	.word	0x000000a0
        /*0878*/ 	.short	0x010a
        /*087a*/ 	.byte	0xff
	.zero		1


	//   ....[119]....
        /*087c*/ 	.word	0x00009b20
        /*0880*/ 	.word	0x00000003
        /*0884*/ 	.word	0x000000a8
        /*0888*/ 	.short	0x010a
        /*088a*/ 	.byte	0xff
	.zero		1


	//   ....[120]....
        /*088c*/ 	.word	0x00009b80
        /*0890*/ 	.word	0x00000003
        /*0894*/ 	.word	0x000000b0
        /*0898*/ 	.short	0x010a
        /*089a*/ 	.byte	0xff
	.zero		1


	//   ....[121]....
        /*089c*/ 	.word	0x00009be0
        /*08a0*/ 	.word	0x00000003
        /*08a4*/ 	.word	0x000000b8
        /*08a8*/ 	.short	0x010a
        /*08aa*/ 	.byte	0xff
	.zero		1


	//   ....[122]....
        /*08ac*/ 	.word	0x00009c40
        /*08b0*/ 	.word	0x00000000
        /*08b4*/ 	.word	0x000000a0
        /*08b8*/ 	.short	0x010a
        /*08ba*/ 	.byte	0xff
	.zero		1


	//   ....[123]....
        /*08bc*/ 	.word	0x00009ca0
        /*08c0*/ 	.word	0x00000000
        /*08c4*/ 	.word	0x000000a8
        /*08c8*/ 	.short	0x010a
        /*08ca*/ 	.byte	0xff
	.zero		1


	//   ....[124]....
        /*08cc*/ 	.word	0x00009d00
        /*08d0*/ 	.word	0x00000000
        /*08d4*/ 	.word	0x000000b0
        /*08d8*/ 	.short	0x010a
        /*08da*/ 	.byte	0xff
	.zero		1


	//   ....[125]....
        /*08dc*/ 	.word	0x00009d60
        /*08e0*/ 	.word	0x00000000
        /*08e4*/ 	.word	0x000000d0
        /*08e8*/ 	.short	0x010a
        /*08ea*/ 	.byte	0xff
	.zero		1


	//   ....[126]....
        /*08ec*/ 	.word	0x00009dc0
        /*08f0*/ 	.word	0x00000000
        /*08f4*/ 	.word	0x00000080
        /*08f8*/ 	.short	0x010a
        /*08fa*/ 	.byte	0xff
	.zero		1


	//   ....[127]....
        /*08fc*/ 	.word	0x00009e10
        /*0900*/ 	.word	0x00000054
        /*0904*/ 	.word	0x000000e0
        /*0908*/ 	.short	0x010a
        /*090a*/ 	.byte	0xff
	.zero		1


	//   ....[128]....
        /*090c*/ 	.word	0x00009e60
        /*0910*/ 	.word	0x00000004
        /*0914*/ 	.word	0x00000080
        /*0918*/ 	.short	0x010a
        /*091a*/ 	.byte	0xff
	.zero		1


	//   ....[129]....
        /*091c*/ 	.word	0x00009eb0
        /*0920*/ 	.word	0x00000010
        /*0924*/ 	.word	0x00000080
        /*0928*/ 	.short	0x010a
        /*092a*/ 	.byte	0xff
	.zero		1


	//   ....[130]....
        /*092c*/ 	.word	0x00009f00
        /*0930*/ 	.word	0x00000011
        /*0934*/ 	.word	0x00000080
        /*0938*/ 	.short	0x010a
        /*093a*/ 	.byte	0xff
	.zero		1


	//----- nvinfo : EIATTR_NUM_MBARRIERS
	.align		4
.L_47:
        /*093c*/ 	.byte	0x03, 0x38
        /*093e*/ 	.short	0x0020


	//----- nvinfo : EIATTR_EXIT_INSTR_OFFSETS
	.align		4
        /*0940*/ 	.byte	0x04, 0x1c
        /*0942*/ 	.short	(.L_49 - .L_48)


	//   ....[0]....
.L_48:
        /*0944*/ 	.word	0x000033a0


	//   ....[1]....
        /*0948*/ 	.word	0x00003630


	//   ....[2]....
        /*094c*/ 	.word	0x00003690


	//   ....[3]....
        /*0950*/ 	.word	0x000044c0


	//   ....[4]....
        /*0954*/ 	.word	0x00005aa0


	//   ....[5]....
        /*0958*/ 	.word	0x00005ae0


	//   ....[6]....
        /*095c*/ 	.word	0x00009260


	//   ....[7]....
        /*0960*/ 	.word	0x000092e0


	//   ....[8]....
        /*0964*/ 	.word	0x00009310


	//   ....[9]....
        /*0968*/ 	.word	0x00009380


	//----- nvinfo : EIATTR_MAX_THREADS
	.align		4
.L_49:
        /*096c*/ 	.byte	0x04, 0x05
        /*096e*/ 	.short	(.L_51 - .L_50)
.L_50:
        /*0970*/ 	.word	0x00000100
        /*0974*/ 	.word	0x00000001
        /*0978*/ 	.word	0x00000001


	//----- nvinfo : EIATTR_CRS_STACK_SIZE
	.align		4
.L_51:
        /*097c*/ 	.byte	0x04, 0x1e
        /*097e*/ 	.short	(.L_53 - .L_52)
.L_52:
        /*0980*/ 	.word	0x00000000


	//----- nvinfo : EIATTR_CBANK_PARAM_SIZE
	.align		4
.L_53:
        /*0984*/ 	.byte	0x03, 0x19
        /*0986*/ 	.short	0x0900


	//----- nvinfo : EIATTR_PARAM_CBANK
	.align		4
        /*0988*/ 	.byte	0x04, 0x0a
        /*098a*/ 	.short	(.L_55 - .L_54)
	.align		4
.L_54:
        /*098c*/ 	.word	index@(.nv.constant0._ZN7cutlass13device_kernelINS_4conv6kernel13ConvUniversalINS1_16ConvProblemShapeILNS1_8OperatorE2ELi3EEENS1_10collective14CollectiveConvINS1_47MainloopSm100TmaUmmaWarpSpecializedImplicitGemmILS5_2ELi8ELi3ELi1ELi2EN4cute5tupleIJNSA_1CILi2EEENSC_ILi1EEESE_EEEEENSB_IJNSC_ILi64EEENSB_IJNSC_ILi128EEEEEENSB_IJSH_EEEEEENS_6half_tESM_NSA_8TiledMMAINSA_8MMA_AtomIJNSA_20SM100_MMA_F16BF16_SSISM_SM_fLi64ELi128ELNSA_4UMMA5MajorE1ELSR_1ELNSQ_7ScaleInE0ELSS_0EEEEEENSA_6LayoutINSB_IJSE_SE_SE_EEENSB_IJNSC_ILi0EEESX_SX_EEEEENSB_IJNSA_10UnderscoreES10_S10_EEEEENS7_6detail27Sm100ImplicitGemmTileTraitsINSA_13SM90_TMA_LOADENSA_14ComposedLayoutINSA_7SwizzleILi3ELi4ELi3EEENSA_18smem_ptr_flag_bitsILi16EEENSV_INSB_IJSH_NSC_ILi8EEEEEENSB_IJSE_SH_EEEEEEEvEENS14_INSA_30SM90_TMA_LOAD_IM2COL_MULTICASTES1F_vEEEENS_8epilogue10collective18CollectiveEpilogueINS1K_23Sm100TmaWarpSpecializedILi4ELi2ELi16ELb1ELb0EEEJSL_NSB_IJNSV_ISH_SE_EENSV_INSC_ILi32EEESE_EEEEESM_NSB_IJlNSB_IJSE_lllEEESX_EEESM_S1U_NS1K_6fusion15FusionCallbacksIS1O_NS1V_17LinearCombinationISM_fSM_fLNS_15FloatRoundStyleE2EEESL_S1S_JEEENSA_5SM1004TMEM4LOAD26SM100_TMEM_LOAD_16dp256b4xES15_NS16_INS17_ILi2ELi4ELi3EEES1A_NSV_INSB_IJS1B_S1Q_EEENSB_IJS1Q_SE_EEEEEEENSA_17SM75_U32x4_LDSM_NENSA_14SM90_TMA_STOREES29_NSA_17SM90_U32x4_STSM_NENSA_39AutoVectorizingCopyWithAssumedAlignmentILi128EEEEEEvvEEEEvNT_6ParamsE)
        /*0990*/ 	.short	0x0380
        /*0992*/ 	.short	0x0900


	//----- nvinfo : EIATTR_SW_WAR
	.align		4
.L_55:
        /*0994*/ 	.byte	0x04, 0x36
        /*0996*/ 	.short	(.L_57 - .L_56)
.L_56:
        /*0998*/ 	.word	0x00000008
.L_57:


//--------------------- .nv.callgraph             --------------------------
	.section	.nv.callgraph,"",@"SHT_CUDA_CALLGRAPH"
	.align	4
	.sectionentsize	8
	.align		4
        /*0000*/ 	.word	0x00000000
	.align		4
        /*0004*/ 	.word	0xffffffff
	.align		4
        /*0008*/ 	.word	index@(_ZN7cutlass13device_kernelINS_4conv6kernel13ConvUniversalINS1_16ConvProblemShapeILNS1_8OperatorE2ELi3EEENS1_10collective14CollectiveConvINS1_47MainloopSm100TmaUmmaWarpSpecializedImplicitGemmILS5_2ELi8ELi3ELi1ELi2EN4cute5tupleIJNSA_1CILi2EEENSC_ILi1EEESE_EEEEENSB_IJNSC_ILi64EEENSB_IJNSC_ILi128EEEEEENSB_IJSH_EEEEEENS_6half_tESM_NSA_8TiledMMAINSA_8MMA_AtomIJNSA_20SM100_MMA_F16BF16_SSISM_SM_fLi64ELi128ELNSA_4UMMA5MajorE1ELSR_1ELNSQ_7ScaleInE0ELSS_0EEEEEENSA_6LayoutINSB_IJSE_SE_SE_EEENSB_IJNSC_ILi0EEESX_SX_EEEEENSB_IJNSA_10UnderscoreES10_S10_EEEEENS7_6detail27Sm100ImplicitGemmTileTraitsINSA_13SM90_TMA_LOADENSA_14ComposedLayoutINSA_7SwizzleILi3ELi4ELi3EEENSA_18smem_ptr_flag_bitsILi16EEENSV_INSB_IJSH_NSC_ILi8EEEEEENSB_IJSE_SH_EEEEEEEvEENS14_INSA_30SM90_TMA_LOAD_IM2COL_MULTICASTES1F_vEEEENS_8epilogue10collective18CollectiveEpilogueINS1K_23Sm100TmaWarpSpecializedILi4ELi2ELi16ELb1ELb0EEEJSL_NSB_IJNSV_ISH_SE_EENSV_INSC_ILi32EEESE_EEEEESM_NSB_IJlNSB_IJSE_lllEEESX_EEESM_S1U_NS1K_6fusion15FusionCallbacksIS1O_NS1V_17LinearCombinationISM_fSM_fLNS_15FloatRoundStyleE2EEESL_S1S_JEEENSA_5SM1004TMEM4LOAD26SM100_TMEM_LOAD_16dp256b4xES15_NS16_INS17_ILi2ELi4ELi3EEES1A_NSV_INSB_IJS1B_S1Q_EEENSB_IJS1Q_SE_EEEEEEENSA_17SM75_U32x4_LDSM_NENSA_14SM90_TMA_STOREES29_NSA_17SM90_U32x4_STSM_NENSA_39AutoVectorizingCopyWithAssumedAlignmentILi128EEEEEEvvEEEEvNT_6ParamsE)
	.align		4
        /*000c*/ 	.word	index@(__assertfail)
	.align		4
        /*0010*/ 	.word	0x00000000
	.align		4
        /*0014*/ 	.word	0xfffffffe
	.align		4
        /*0018*/ 	.word	0x00000000
	.align		4
        /*001c*/ 	.word	0xfffffffd
	.align		4
        /*0020*/ 	.word	0x00000000
	.align		4
        /*0024*/ 	.word	0xfffffffc


//--------------------- .nv.constant4             --------------------------
	.section	.nv.constant4,"a",@progbits
	.align	8
	.align		8
.nv.constant4:
        /*0000*/ 	.dword	__assertfail
	.align		8
        /*0008*/ 	.dword	__unnamed_1
	.align		8
        /*0010*/ 	.dword	__unnamed_2
	.align		8
        /*0018*/ 	.dword	_ZN39_INTERNAL_d03a6771_4_k_cu_bfa75788_45284cuda3std3__45__cpo5beginE
	.align		8
        /*0020*/ 	.dword	_ZN39_INTERNAL_d03a6771_4_k_cu_bfa75788_45284cuda3std3__45__cpo3endE
	.align		8
        /*0028*/ 	.dword	_ZN39_INTERNAL_d03a6771_4_k_cu_bfa75788_45284cuda3std3__45__cpo6cbeginE
	.align		8
        /*0030*/ 	.dword	_ZN39_INTERNAL_d03a6771_4_k_cu_bfa75788_45284cuda3std3__45__cpo4cendE
	.align		8
        /*0038*/ 	.dword	_ZN39_INTERNAL_d03a6771_4_k_cu_bfa75788_45284cuda3std3__441_GLOBAL__N__d03a6771_4_k_cu_bfa75788_45286ignoreE
	.align		8
        /*0040*/ 	.dword	_ZN39_INTERNAL_d03a6771_4_k_cu_bfa75788_45284cuda3std3__419piecewise_constructE
	.align		8
        /*0048*/ 	.dword	_ZN39_INTERNAL_d03a6771_4_k_cu_bfa75788_45284cuda3std3__48in_placeE
	.align		8
        /*0050*/ 	.dword	_ZN39_INTERNAL_d03a6771_4_k_cu_bfa75788_45284cuda3std6ranges3__45__cpo4swapE
	.align		8
        /*0058*/ 	.dword	_ZN39_INTERNAL_d03a6771_4_k_cu_bfa75788_45284cuda3std6ranges3__45__cpo9iter_moveE
	.align		8
        /*0060*/ 	.dword	_ZN39_INTERNAL_d03a6771_4_k_cu_bfa75788_45284cute7productE
	.align		8
        /*0068*/ 	.dword	_ZN39_INTERNAL_d03a6771_4_k_cu_bfa75788_45284cute1_E
	.align		8
        /*0070*/ 	.dword	$str$27
	.align		8
        /*0078*/ 	.dword	$str$28
	.align		8
        /*0080*/ 	.dword	$str$29
	.align		8
        /*0088*/ 	.dword	$str$30


//--------------------- .text._ZN7cutlass13device_kernelINS_4conv6kernel13ConvUniversalINS1_16ConvProblemShapeILNS1_8OperatorE2ELi3EEENS1_10collective14CollectiveConvINS1_47MainloopSm100TmaUmmaWarpSpecializedImplicitGemmILS5_2ELi8ELi3ELi1ELi2EN4cute5tupleIJNSA_1CILi2EEENSC_ILi1EEESE_EEEEENSB_IJNSC_ILi64EEENSB_IJNSC_ILi128EEEEEENSB_IJSH_EEEEEENS_6half_tESM_NSA_8TiledMMAINSA_8MMA_AtomIJNSA_20SM100_MMA_F16BF16_SSISM_SM_fLi64ELi128ELNSA_4UMMA5MajorE1ELSR_1ELNSQ_7ScaleInE0ELSS_0EEEEEENSA_6LayoutINSB_IJSE_SE_SE_EEENSB_IJNSC_ILi0EEESX_SX_EEEEENSB_IJNSA_10UnderscoreES10_S10_EEEEENS7_6detail27Sm100ImplicitGemmTileTraitsINSA_13SM90_TMA_LOADENSA_14ComposedLayoutINSA_7SwizzleILi3ELi4ELi3EEENSA_18smem_ptr_flag_bitsILi16EEENSV_INSB_IJSH_NSC_ILi8EEEEEENSB_IJSE_SH_EEEEEEEvEENS14_INSA_30SM90_TMA_LOAD_IM2COL_MULTICASTES1F_vEEEENS_8epilogue10collective18CollectiveEpilogueINS1K_23Sm100TmaWarpSpecializedILi4ELi2ELi16ELb1ELb0EEEJSL_NSB_IJNSV_ISH_SE_EENSV_INSC_ILi32EEESE_EEEEESM_NSB_IJlNSB_IJSE_lllEEESX_EEESM_S1U_NS1K_6fusion15FusionCallbacksIS1O_NS1V_17LinearCombinationISM_fSM_fLNS_15FloatRoundStyleE2EEESL_S1S_JEEENSA_5SM1004TMEM4LOAD26SM100_TMEM_LOAD_16dp256b4xES15_NS16_INS17_ILi2ELi4ELi3EEES1A_NSV_INSB_IJS1B_S1Q_EEENSB_IJS1Q_SE_EEEEEEENSA_17SM75_U32x4_LDSM_NENSA_14SM90_TMA_STOREES29_NSA_17SM90_U32x4_STSM_NENSA_39AutoVectorizingCopyWithAssumedAlignmentILi128EEEEEEvvEEEEvNT_6ParamsE --------------------------
	.section	.text._ZN7cutlass13device_kernelINS_4conv6kernel13ConvUniversalINS1_16ConvProblemShapeILNS1_8OperatorE2ELi3EEENS1_10collective14CollectiveConvINS1_47MainloopSm100TmaUmmaWarpSpecializedImplicitGemmILS5_2ELi8ELi3ELi1ELi2EN4cute5tupleIJNSA_1CILi2EEENSC_ILi1EEESE_EEEEENSB_IJNSC_ILi64EEENSB_IJNSC_ILi128EEEEEENSB_IJSH_EEEEEENS_6half_tESM_NSA_8TiledMMAINSA_8MMA_AtomIJNSA_20SM100_MMA_F16BF16_SSISM_SM_fLi64ELi128ELNSA_4UMMA5MajorE1ELSR_1ELNSQ_7ScaleInE0ELSS_0EEEEEENSA_6LayoutINSB_IJSE_SE_SE_EEENSB_IJNSC_ILi0EEESX_SX_EEEEENSB_IJNSA_10UnderscoreES10_S10_EEEEENS7_6detail27Sm100ImplicitGemmTileTraitsINSA_13SM90_TMA_LOADENSA_14ComposedLayoutINSA_7SwizzleILi3ELi4ELi3EEENSA_18smem_ptr_flag_bitsILi16EEENSV_INSB_IJSH_NSC_ILi8EEEEEENSB_IJSE_SH_EEEEEEEvEENS14_INSA_30SM90_TMA_LOAD_IM2COL_MULTICASTES1F_vEEEENS_8epilogue10collective18CollectiveEpilogueINS1K_23Sm100TmaWarpSpecializedILi4ELi2ELi16ELb1ELb0EEEJSL_NSB_IJNSV_ISH_SE_EENSV_INSC_ILi32EEESE_EEEEESM_NSB_IJlNSB_IJSE_lllEEESX_EEESM_S1U_NS1K_6fusion15FusionCallbacksIS1O_NS1V_17LinearCombinationISM_fSM_fLNS_15FloatRoundStyleE2EEESL_S1S_JEEENSA_5SM1004TMEM4LOAD26SM100_TMEM_LOAD_16dp256b4xES15_NS16_INS17_ILi2ELi4ELi3EEES1A_NSV_INSB_IJS1B_S1Q_EEENSB_IJS1Q_SE_EEEEEEENSA_17SM75_U32x4_LDSM_NENSA_14SM90_TMA_STOREES29_NSA_17SM90_U32x4_STSM_NENSA_39AutoVectorizingCopyWithAssumedAlignmentILi128EEEEEEvvEEEEvNT_6ParamsE,"ax",@progbits
	.align	128
.text._ZN7cutlass13device_kernelINS_4conv6kernel13ConvUniversalINS1_16ConvProblemShapeILNS1_8OperatorE2ELi3EEENS1_10collective14CollectiveConvINS1_47MainloopSm100TmaUmmaWarpSpecializedImplicitGemmILS5_2ELi8ELi3ELi1ELi2EN4cute5tupleIJNSA_1CILi2EEENSC_ILi1EEESE_EEEEENSB_IJNSC_ILi64EEENSB_IJNSC_ILi128EEEEEENSB_IJSH_EEEEEENS_6half_tESM_NSA_8TiledMMAINSA_8MMA_AtomIJNSA_20SM100_MMA_F16BF16_SSISM_SM_fLi64ELi128ELNSA_4UMMA5MajorE1ELSR_1ELNSQ_7ScaleInE0ELSS_0EEEEEENSA_6LayoutINSB_IJSE_SE_SE_EEENSB_IJNSC_ILi0EEESX_SX_EEEEENSB_IJNSA_10UnderscoreES10_S10_EEEEENS7_6detail27Sm100ImplicitGemmTileTraitsINSA_13SM90_TMA_LOADENSA_14ComposedLayoutINSA_7SwizzleILi3ELi4ELi3EEENSA_18smem_ptr_flag_bitsILi16EEENSV_INSB_IJSH_NSC_ILi8EEEEEENSB_IJSE_SH_EEEEEEEvEENS14_INSA_30SM90_TMA_LOAD_IM2COL_MULTICASTES1F_vEEEENS_8epilogue10collective18CollectiveEpilogueINS1K_23Sm100TmaWarpSpecializedILi4ELi2ELi16ELb1ELb0EEEJSL_NSB_IJNSV_ISH_SE_EENSV_INSC_ILi32EEESE_EEEEESM_NSB_IJlNSB_IJSE_lllEEESX_EEESM_S1U_NS1K_6fusion15FusionCallbacksIS1O_NS1V_17LinearCombinationISM_fSM_fLNS_15FloatRoundStyleE2EEESL_S1S_JEEENSA_5SM1004TMEM4LOAD26SM100_TMEM_LOAD_16dp256b4xES15_NS16_INS17_ILi2ELi4ELi3EEES1A_NSV_INSB_IJS1B_S1Q_EEENSB_IJS1Q_SE_EEEEEEENSA_17SM75_U32x4_LDSM_NENSA_14SM90_TMA_STOREES29_NSA_17SM90_U32x4_STSM_NENSA_39AutoVectorizingCopyWithAssumedAlignmentILi128EEEEEEvvEEEEvNT_6ParamsE:
        .type           _ZN7cutlass13device_kernelINS_4conv6kernel13ConvUniversalINS1_16ConvProblemShapeILNS1_8OperatorE2ELi3EEENS1_10collective14CollectiveConvINS1_47MainloopSm100TmaUmmaWarpSpecializedImplicitGemmILS5_2ELi8ELi3ELi1ELi2EN4cute5tupleIJNSA_1CILi2EEENSC_ILi1EEESE_EEEEENSB_IJNSC_ILi64EEENSB_IJNSC_ILi128EEEEEENSB_IJSH_EEEEEENS_6half_tESM_NSA_8TiledMMAINSA_8MMA_AtomIJNSA_20SM100_MMA_F16BF16_SSISM_SM_fLi64ELi128ELNSA_4UMMA5MajorE1ELSR_1ELNSQ_7ScaleInE0ELSS_0EEEEEENSA_6LayoutINSB_IJSE_SE_SE_EEENSB_IJNSC_ILi0EEESX_SX_EEEEENSB_IJNSA_10UnderscoreES10_S10_EEEEENS7_6detail27Sm100ImplicitGemmTileTraitsINSA_13SM90_TMA_LOADENSA_14ComposedLayoutINSA_7SwizzleILi3ELi4ELi3EEENSA_18smem_ptr_flag_bitsILi16EEENSV_INSB_IJSH_NSC_ILi8EEEEEENSB_IJSE_SH_EEEEEEEvEENS14_INSA_30SM90_TMA_LOAD_IM2COL_MULTICASTES1F_vEEEENS_8epilogue10collective18CollectiveEpilogueINS1K_23Sm100TmaWarpSpecializedILi4ELi2ELi16ELb1ELb0EEEJSL_NSB_IJNSV_ISH_SE_EENSV_INSC_ILi32EEESE_EEEEESM_NSB_IJlNSB_IJSE_lllEEESX_EEESM_S1U_NS1K_6fusion15FusionCallbacksIS1O_NS1V_17LinearCombinationISM_fSM_fLNS_15FloatRoundStyleE2EEESL_S1S_JEEENSA_5SM1004TMEM4LOAD26SM100_TMEM_LOAD_16dp256b4xES15_NS16_INS17_ILi2ELi4ELi3EEES1A_NSV_INSB_IJS1B_S1Q_EEENSB_IJS1Q_SE_EEEEEEENSA_17SM75_U32x4_LDSM_NENSA_14SM90_TMA_STOREES29_NSA_17SM90_U32x4_STSM_NENSA_39AutoVectorizingCopyWithAssumedAlignmentILi128EEEEEEvvEEEEvNT_6ParamsE,@function
        .size           _ZN7cutlass13device_kernelINS_4conv6kernel13ConvUniversalINS1_16ConvProblemShapeILNS1_8OperatorE2ELi3EEENS1_10collective14CollectiveConvINS1_47MainloopSm100TmaUmmaWarpSpecializedImplicitGemmILS5_2ELi8ELi3ELi1ELi2EN4cute5tupleIJNSA_1CILi2EEENSC_ILi1EEESE_EEEEENSB_IJNSC_ILi64EEENSB_IJNSC_ILi128EEEEEENSB_IJSH_EEEEEENS_6half_tESM_NSA_8TiledMMAINSA_8MMA_AtomIJNSA_20SM100_MMA_F16BF16_SSISM_SM_fLi64ELi128ELNSA_4UMMA5MajorE1ELSR_1ELNSQ_7ScaleInE0ELSS_0EEEEEENSA_6LayoutINSB_IJSE_SE_SE_EEENSB_IJNSC_ILi0EEESX_SX_EEEEENSB_IJNSA_10UnderscoreES10_S10_EEEEENS7_6detail27Sm100ImplicitGemmTileTraitsINSA_13SM90_TMA_LOADENSA_14ComposedLayoutINSA_7SwizzleILi3ELi4ELi3EEENSA_18smem_ptr_flag_bitsILi16EEENSV_INSB_IJSH_NSC_ILi8EEEEEENSB_IJSE_SH_EEEEEEEvEENS14_INSA_30SM90_TMA_LOAD_IM2COL_MULTICASTES1F_vEEEENS_8epilogue10collective18CollectiveEpilogueINS1K_23Sm100TmaWarpSpecializedILi4ELi2ELi16ELb1ELb0EEEJSL_NSB_IJNSV_ISH_SE_EENSV_INSC_ILi32EEESE_EEEEESM_NSB_IJlNSB_IJSE_lllEEESX_EEESM_S1U_NS1K_6fusion15FusionCallbacksIS1O_NS1V_17LinearCombinationISM_fSM_fLNS_15FloatRoundStyleE2EEESL_S1S_JEEENSA_5SM1004TMEM4LOAD26SM100_TMEM_LOAD_16dp256b4xES15_NS16_INS17_ILi2ELi4ELi3EEES1A_NSV_INSB_IJS1B_S1Q_EEENSB_IJS1Q_SE_EEEEEEENSA_17SM75_U32x4_LDSM_NENSA_14SM90_TMA_STOREES29_NSA_17SM90_U32x4_STSM_NENSA_39AutoVectorizingCopyWithAssumedAlignmentILi128EEEEEEvvEEEEvNT_6ParamsE,(.L_x_186 - _ZN7cutlass13device_kernelINS_4conv6kernel13ConvUniversalINS1_16ConvProblemShapeILNS1_8OperatorE2ELi3EEENS1_10collective14CollectiveConvINS1_47MainloopSm100TmaUmmaWarpSpecializedImplicitGemmILS5_2ELi8ELi3ELi1ELi2EN4cute5tupleIJNSA_1CILi2EEENSC_ILi1EEESE_EEEEENSB_IJNSC_ILi64EEENSB_IJNSC_ILi128EEEEEENSB_IJSH_EEEEEENS_6half_tESM_NSA_8TiledMMAINSA_8MMA_AtomIJNSA_20SM100_MMA_F16BF16_SSISM_SM_fLi64ELi128ELNSA_4UMMA5MajorE1ELSR_1ELNSQ_7ScaleInE0ELSS_0EEEEEENSA_6LayoutINSB_IJSE_SE_SE_EEENSB_IJNSC_ILi0EEESX_SX_EEEEENSB_IJNSA_10UnderscoreES10_S10_EEEEENS7_6detail27Sm100ImplicitGemmTileTraitsINSA_13SM90_TMA_LOADENSA_14ComposedLayoutINSA_7SwizzleILi3ELi4ELi3EEENSA_18smem_ptr_flag_bitsILi16EEENSV_INSB_IJSH_NSC_ILi8EEEEEENSB_IJSE_SH_EEEEEEEvEENS14_INSA_30SM90_TMA_LOAD_IM2COL_MULTICASTES1F_vEEEENS_8epilogue10collective18CollectiveEpilogueINS1K_23Sm100TmaWarpSpecializedILi4ELi2ELi16ELb1ELb0EEEJSL_NSB_IJNSV_ISH_SE_EENSV_INSC_ILi32EEESE_EEEEESM_NSB_IJlNSB_IJSE_lllEEESX_EEESM_S1U_NS1K_6fusion15FusionCallbacksIS1O_NS1V_17LinearCombinationISM_fSM_fLNS_15FloatRoundStyleE2EEESL_S1S_JEEENSA_5SM1004TMEM4LOAD26SM100_TMEM_LOAD_16dp256b4xES15_NS16_INS17_ILi2ELi4ELi3EEES1A_NSV_INSB_IJS1B_S1Q_EEENSB_IJS1Q_SE_EEEEEEENSA_17SM75_U32x4_LDSM_NENSA_14SM90_TMA_STOREES29_NSA_17SM90_U32x4_STSM_NENSA_39AutoVectorizingCopyWithAssumedAlignmentILi128EEEEEEvvEEEEvNT_6ParamsE)
        .other          _ZN7cutlass13device_kernelINS_4conv6kernel13ConvUniversalINS1_16ConvProblemShapeILNS1_8OperatorE2ELi3EEENS1_10collective14CollectiveConvINS1_47MainloopSm100TmaUmmaWarpSpecializedImplicitGemmILS5_2ELi8ELi3ELi1ELi2EN4cute5tupleIJNSA_1CILi2EEENSC_ILi1EEESE_EEEEENSB_IJNSC_ILi64EEENSB_IJNSC_ILi128EEEEEENSB_IJSH_EEEEEENS_6half_tESM_NSA_8TiledMMAINSA_8MMA_AtomIJNSA_20SM100_MMA_F16BF16_SSISM_SM_fLi64ELi128ELNSA_4UMMA5MajorE1ELSR_1ELNSQ_7ScaleInE0ELSS_0EEEEEENSA_6LayoutINSB_IJSE_SE_SE_EEENSB_IJNSC_ILi0EEESX_SX_EEEEENSB_IJNSA_10UnderscoreES10_S10_EEEEENS7_6detail27Sm100ImplicitGemmTileTraitsINSA_13SM90_TMA_LOADENSA_14ComposedLayoutINSA_7SwizzleILi3ELi4ELi3EEENSA_18smem_ptr_flag_bitsILi16EEENSV_INSB_IJSH_NSC_ILi8EEEEEENSB_IJSE_SH_EEEEEEEvEENS14_INSA_30SM90_TMA_LOAD_IM2COL_MULTICASTES1F_vEEEENS_8epilogue10collective18CollectiveEpilogueINS1K_23Sm100TmaWarpSpecializedILi4ELi2ELi16ELb1ELb0EEEJSL_NSB_IJNSV_ISH_SE_EENSV_INSC_ILi32EEESE_EEEEESM_NSB_IJlNSB_IJSE_lllEEESX_EEESM_S1U_NS1K_6fusion15FusionCallbacksIS1O_NS1V_17LinearCombinationISM_fSM_fLNS_15FloatRoundStyleE2EEESL_S1S_JEEENSA_5SM1004TMEM4LOAD26SM100_TMEM_LOAD_16dp256b4xES15_NS16_INS17_ILi2ELi4ELi3EEES1A_NSV_INSB_IJS1B_S1Q_EEENSB_IJS1Q_SE_EEEEEEENSA_17SM75_U32x4_LDSM_NENSA_14SM90_TMA_STOREES29_NSA_17SM90_U32x4_STSM_NENSA_39AutoVectorizingCopyWithAssumedAlignmentILi128EEEEEEvvEEEEvNT_6ParamsE,@"STO_CUDA_ENTRY STV_DEFAULT"
_ZN7cutlass13device_kernelINS_4conv6kernel13ConvUniversalINS1_16ConvProblemShapeILNS1_8OperatorE2ELi3EEENS1_10collective14CollectiveConvINS1_47MainloopSm100TmaUmmaWarpSpecializedImplicitGemmILS5_2ELi8ELi3ELi1ELi2EN4cute5tupleIJNSA_1CILi2EEENSC_ILi1EEESE_EEEEENSB_IJNSC_ILi64EEENSB_IJNSC_ILi128EEEEEENSB_IJSH_EEEEEENS_6half_tESM_NSA_8TiledMMAINSA_8MMA_AtomIJNSA_20SM100_MMA_F16BF16_SSISM_SM_fLi64ELi128ELNSA_4UMMA5MajorE1ELSR_1ELNSQ_7ScaleInE0ELSS_0EEEEEENSA_6LayoutINSB_IJSE_SE_SE_EEENSB_IJNSC_ILi0EEESX_SX_EEEEENSB_IJNSA_10UnderscoreES10_S10_EEEEENS7_6detail27Sm100ImplicitGemmTileTraitsINSA_13SM90_TMA_LOADENSA_14ComposedLayoutINSA_7SwizzleILi3ELi4ELi3EEENSA_18smem_ptr_flag_bitsILi16EEENSV_INSB_IJSH_NSC_ILi8EEEEEENSB_IJSE_SH_EEEEEEEvEENS14_INSA_30SM90_TMA_LOAD_IM2COL_MULTICASTES1F_vEEEENS_8epilogue10collective18CollectiveEpilogueINS1K_23Sm100TmaWarpSpecializedILi4ELi2ELi16ELb1ELb0EEEJSL_NSB_IJNSV_ISH_SE_EENSV_INSC_ILi32EEESE_EEEEESM_NSB_IJlNSB_IJSE_lllEEESX_EEESM_S1U_NS1K_6fusion15FusionCallbacksIS1O_NS1V_17LinearCombinationISM_fSM_fLNS_15FloatRoundStyleE2EEESL_S1S_JEEENSA_5SM1004TMEM4LOAD26SM100_TMEM_LOAD_16dp256b4xES15_NS16_INS17_ILi2ELi4ELi3EEES1A_NSV_INSB_IJS1B_S1Q_EEENSB_IJS1Q_SE_EEEEEEENSA_17SM75_U32x4_LDSM_NENSA_14SM90_TMA_STOREES29_NSA_17SM90_U32x4_STSM_NENSA_39AutoVectorizingCopyWithAssumedAlignmentILi128EEEEEEvvEEEEvNT_6ParamsE:
[----:B------:R-:W1:Y:S01]  /*0000*/  LDC R1, c[0x0][0x37c] ;  /* 0x0000df00ff017b82 */ /* 0x000e620000000800 */
[----:B------:R-:W2:Y:S01]  /*0010*/  S2R R74, SR_TID.X ;  /* 0x00000000004a7919 */ /* 0x000ea20000002100 */
[----:B------:R-:W3:Y:S01]  /*0020*/  LDCU.64 UR6, c[0x0][0x990] ;  /* 0x00013200ff0677ac */ /* 0x000ee20008000a00 */
[----:B-1----:R-:W-:Y:S01]  /*0030*/  VIADD R1, R1, 0xfffffff8 ;  /* 0xfffffff801017836 */ /* 0x002fe20000000000 */
[----:B------:R-:W-:Y:S02]  /*0040*/  PRMT R59, RZ, 0x7610, R59 ;  /* 0x00007610ff3b7816 */ /* 0x000fe4000000003b */
[----:B------:R-:W-:Y:S01]  /*0050*/  ELECT P6, URZ, PT ;  /* 0x0000000000ff782f */ /* 0x000fe200038c0000 */
[----:B------:R-:W1:Y:S01]  /*0060*/  LDCU.64 UR46, c[0x0][0x358] ;  /* 0x00006b00ff2e77ac */ /* 0x000e620008000a00 */
[----:B---3--:R-:W-:-:S04]  /*0070*/  UISETP.NE.U32.AND UP0, UPT, UR6, URZ, UPT ;  /* 0x000000ff0600728c */ /* 0x008fc8000bf05070 */
[----:B------:R-:W-:Y:S01]  /*0080*/  UISETP.NE.AND.EX UP0, UPT, UR7, URZ, UPT, UP0 ;  /* 0x000000ff0700728c */ /* 0x000fe2000bf05300 */
[----:B--2---:R-:W-:-:S05]  /*0090*/  SHF.R.U32.HI R75, RZ, 0x5, R74 ;  /* 0x00000005ff4b7819 */ /* 0x004fca000001164a */
[----:B------:R-:W2:Y:S02]  /*00a0*/  SHFL.IDX PT, R0, R75, RZ, 0x1f ;  /* 0x00001fff4b007589 */ /* 0x000ea400000e0000 */
[----:B--2---:R-:W-:Y:S01]  /*00b0*/  R2UR UR4, R0 ;  /* 0x00000000000472ca */ /* 0x004fe200000e0000 */
[----:B-1----:R-:W-:-:S14]  /*00c0*/  BRA.U UP0, `(.L_x_0) ;  /* 0x00000001002c7547 */ /* 0x002fdc000b800000 */
[----:B------:R-:W1:Y:S02]  /*00d0*/  LDCU.64 UR8, c[0x0][0x988] ;  /* 0x00013100ff0877ac */ /* 0x000e640008000a00 */
[----:B-1----:R-:W-:-:S04]  /*00e0*/  UISETP.NE.U32.AND UP0, UPT, UR8, URZ, UPT ;  /* 0x000000ff0800728c */ /* 0x002fc8000bf05070 */
[----:B------:R-:W-:-:S09]  /*00f0*/  UISETP.NE.AND.EX UP0, UPT, UR9, URZ, UPT, UP0 ;  /* 0x000000ff0900728c */ /* 0x000fd2000bf05300 */
[----:B------:R-:W-:Y:S05]  /*0100*/  BRA.U !UP0, `(.L_x_1) ;  /* 0x0000000108107547 */ /* 0x000fea000b800000 */
[----:B------:R-:W1:Y:S02]  /*0110*/  LDC.64 R2, c[0x0][0x988] ;  /* 0x00026200ff027b82 */ /* 0x000e640000000a00 */
[----:B-1----:R1:W5:Y:S01]  /*0120*/  LDG.E R35, desc[UR46][R2.64] ;  /* 0x0000002e02237981 */ /* 0x002362000c1e1900 */
[----:B------:R-:W-:Y:S01]  /*0130*/  HFMA2 R59, -RZ, RZ, 0, 5.9604644775390625e-08 ;  /* 0x00000001ff3b7431 */ /* 0x000fe200000001ff */
[----:B------:R-:W-:Y:S05]  /*0140*/  BRA `(.L_x_0) ;  /* 0x00000000000c7947 */ /* 0x000fea0003800000 */
.L_x_1:
[----:B------:R-:W1:Y:S01]  /*0150*/  LDCU UR5, c[0x0][0x980] ;  /* 0x00013000ff0577ac */ /* 0x000e620008000800 */
[----:B------:R-:W-:Y:S01]  /*0160*/  HFMA2 R59, -RZ, RZ, 0, 5.9604644775390625e-08 ;  /* 0x00000001ff3b7431 */ /* 0x000fe200000001ff */
[----:B-1----:R-:W-:Y:S02]  /*0170*/  MOV R35, UR5 ;  /* 0x0000000500237c02 */ /* 0x002fe40008000f00 */
.L_x_0:
[----:B------:R-:W2:Y:S02]  /*0180*/  LDCU.64 UR8, c[0x0][0x9b0] ;  /* 0x00013600ff0877ac */ /* 0x000ea40008000a00 */
[----:B--2---:R-:W-:-:S04]  /*0190*/  UISETP.NE.U32.AND UP0, UPT, UR8, URZ, UPT ;  /* 0x000000ff0800728c */ /* 0x004fc8000bf05070 */
[----:B------:R-:W-:-:S09]  /*01a0*/  UISETP.NE.AND.EX UP0, UPT, UR9, URZ, UPT, UP0 ;  /* 0x000000ff0900728c */ /* 0x000fd2000bf05300 */
[----:B------:R-:W-:Y:S05]  /*01b0*/  BRA.U UP0, `(.L_x_2) ;  /* 0x0000000100247547 */ /* 0x000fea000b800000 */
[----:B------:R-:W2:Y:S02]  /*01c0*/  LDCU.64 UR8, c[0x0][0x9a8] ;  /* 0x00013500ff0877ac */ /* 0x000ea40008000a00 */
[----:B--2---:R-:W-:-:S04]  /*01d0*/  UISETP.NE.U32.AND UP0, UPT, UR8, URZ, UPT ;  /* 0x000000ff0800728c */ /* 0x004fc8000bf05070 */
[----:B------:R-:W-:-:S09]  /*01e0*/  UISETP.NE.AND.EX UP0, UPT, UR9, URZ, UPT, UP0 ;  /* 0x000000ff0900728c */ /* 0x000fd2000bf05300 */
[----:B------:R-:W-:Y:S05]  /*01f0*/  BRA.U !UP0, `(.L_x_3) ;  /* 0x00000001080c7547 */ /* 0x000fea000b800000 */
[----:B-1----:R-:W1:Y:S02]  /*0200*/  LDC.64 R2, c[0x0][0x9a8] ;  /* 0x00026a00ff027b82 */ /* 0x002e640000000a00 */
[----:B-1----:R2:W5:Y:S01]  /*0210*/  LDG.E R33, desc[UR46][R2.64] ;  /* 0x0000002e02217981 */ /* 0x002562000c1e1900 */
[----:B------:R-:W-:Y:S05]  /*0220*/  BRA `(.L_x_2) ;  /* 0x0000000000087947 */ /* 0x000fea0003800000 */
.L_x_3:
[----:B------:R-:W2:Y:S02]  /*0230*/  LDCU UR5, c[0x0][0x9a0] ;  /* 0x00013400ff0577ac */ /* 0x000ea40008000800 */
[----:B--2---:R-:W-:Y:S02]  /*0240*/  MOV R33, UR5 ;  /* 0x0000000500217c02 */ /* 0x004fe40008000f00 */
.L_x_2:
[----:B------:R-:W-:Y:S01]  /*0250*/  IMAD.U32 R0, RZ, RZ, UR4 ;  /* 0x00000004ff007e24 */ /* 0x000fe2000f8e00ff */
[----:B------:R-:W-:Y:S04]  /*0260*/  BSSY.RECONVERGENT B0, `(.L_x_4) ;  /* 0x000000c000007945 */ /* 0x000fe80003800200 */
[C---:B------:R-:W-:Y:S02]  /*0270*/  ISETP.NE.OR P1, PT, R0.reuse, 0x1, !P6 ;  /* 0x000000010000780c */ /* 0x040fe40007725670 */
[----:B------:R-:W-:-:S11]  /*0280*/  ISETP.NE.OR P0, PT, R0, 0x3, !P6 ;  /* 0x000000030000780c */ /* 0x000fd60007705670 */
[----:B------:R-:W-:Y:S05]  /*0290*/  @P1 BRA `(.L_x_5) ;  /* 0x0000000000201947 */ /* 0x000fea0003800000 */
[----:B------:R-:W3:Y:S02]  /*02a0*/  LDCU.64 UR8, c[0x0][0x348] ;  /* 0x00006900ff0877ac */ /* 0x000ee40008000a00 */
[----:B---3--:R-:W-:Y:S02]  /*02b0*/  UIADD3 UR10, UP1, UPT, UR8, 0x80, URZ ;  /* 0x00000080080a7890 */ /* 0x008fe4000ff3e0ff */
[----:B------:R-:W-:Y:S02]  /*02c0*/  UIADD3 UR8, UP0, UPT, UR8, 0x180, URZ ;  /* 0x0000018008087890 */ /* 0x000fe4000ff1e0ff */
[----:B------:R-:W-:Y:S02]  /*02d0*/  UIADD3.X UR11, UPT, UPT, URZ, UR9, URZ, UP1, !UPT ;  /* 0x00000009ff0b7290 */ /* 0x000fe40008ffe4ff */
[----:B------:R-:W-:-:S07]  /*02e0*/  UIADD3.X UR9, UPT, UPT, URZ, UR9, URZ, UP0, !UPT ;  /* 0x00000009ff097290 */ /* 0x000fce00087fe4ff */
[----:B------:R3:W-:Y:S02]  /*02f0*/  UTMACCTL.PF [UR10] ;  /* 0x000000000a0079b9 */ /* 0x0007e40008040000 */
[----:B------:R3:W-:Y:S02]  /*0300*/  UTMACCTL.PF [UR8] ;  /* 0x00000000080079b9 */ /* 0x0007e40008040000 */
[----:B---3--:R-:W-:Y:S01]  /*0310*/  NOP ;  /* 0x0000000000007918 */ /* 0x008fe20000000000 */
.L_x_5:
[----:B------:R-:W-:Y:S05]  /*0320*/  BSYNC.RECONVERGENT B0 ;  /* 0x0000000000007941 */ /* 0x000fea0003800200 */
.L_x_4:
[----:B------:R-:W-:Y:S04]  /*0330*/  BSSY.RECONVERGENT B0, `(.L_x_6) ;  /* 0x000000a000007945 */ /* 0x000fe80003800200 */
        /* <DEDUP_REMOVED lines=9> */
.L_x_7:
[----:B------:R-:W-:Y:S05]  /*03d0*/  BSYNC.RECONVERGENT B0 ;  /* 0x0000000000007941 */ /* 0x000fea0003800200 */
.L_x_6:
[----:B------:R-:W3:Y:S01]  /*03e0*/  LDCU.64 UR8, c[0x0][0x988] ;  /* 0x00013100ff0877ac */ /* 0x000ee20008000a00 */
[----:B------:R-:W-:Y:S02]  /*03f0*/  UISETP.EQ.U32.AND UP1, UPT, UR6, URZ, UPT ;  /* 0x000000ff0600728c */ /* 0x000fe4000bf22070 */
[----:B------:R-:W-:Y:S02]  /*0400*/  UPLOP3.LUT UP6, UPT, UPT, UPT, UPT, 0x80, 0x8 ;  /* 0x000000000008789c */ /* 0x000fe40003fcf070 */
[----:B---3--:R-:W-:-:S04]  /*0410*/  UISETP.NE.U32.AND UP0, UPT, UR8, URZ, UPT ;  /* 0x000000ff0800728c */ /* 0x008fc8000bf05070 */
[----:B------:R-:W-:-:S04]  /*0420*/  UISETP.NE.AND.EX UP0, UPT, UR9, URZ, UPT, UP0 ;  /* 0x000000ff0900728c */ /* 0x000fc8000bf05300 */
[----:B------:R-:W-:-:S04]  /*0430*/  UISETP.EQ.OR.EX UP2, UPT, UR7, URZ, !UP0, UP1 ;  /* 0x000000ff0700728c */ /* 0x000fc8000c742710 */
[----:B------:R-:W-:-:S05]  /*0440*/  UP2UR UR50, UPR, URZ, 0x4 ;  /* 0x00000004ff327883 */ /* 0x000fca0008000000 */
[----:B------:R-:W-:Y:S07]  /*0450*/  BRA.U !UP2, `(.L_x_8) ;  /* 0x000000010a207547 */ /* 0x000fee000b800000 */
[----:B------:R-:W-:Y:S01]  /*0460*/  UISETP.NE.U32.AND UP2, UPT, UR6, URZ, UPT ;  /* 0x000000ff0600728c */ /* 0x000fe2000bf45070 */
[----:B-----5:R-:W-:Y:S01]  /*0470*/  FSETP.NEU.AND P0, PT, R35, RZ, PT ;  /* 0x000000ff2300720b */ /* 0x020fe20003f0d000 */
[----:B------:R-:W-:Y:S02]  /*0480*/  USEL UR5, URZ, 0xffffffff, UP0 ;  /* 0xffffffffff057887 */ /* 0x000fe40008000000 */
[----:B------:R-:W-:-:S10]  /*0490*/  UISETP.NE.AND.EX UP2, UPT, UR7, URZ, UPT, UP2 ;  /* 0x000000ff0700728c */ /* 0x000fd4000bf45320 */
[----:B------:R-:W-:Y:S01]  /*04a0*/  VOTEU.ANY UP1, P0 ;  /* 0x0000000000ff7886 */ /* 0x000fe20000020100 */
[----:B------:R-:W-:-:S04]  /*04b0*/  @!UP2 USEL UR5, URZ, 0xffffffff, UP1 ;  /* 0xffffffffff05a887 */ /* 0x000fc80008800000 */
[----:B------:R-:W-:-:S04]  /*04c0*/  ULOP3.LUT UR5, UR5, 0x1, URZ, 0xc0, !UPT ;  /* 0x0000000105057892 */ /* 0x000fc8000f8ec0ff */
[----:B------:R-:W-:-:S11]  /*04d0*/  UISETP.NE.U32.AND UP6, UPT, UR5, 0x1, UPT ;  /* 0x000000010500788c */ /* 0x000fd6000bfc5070 */
.L_x_8:
[----:B-12---:R-:W1:Y:S02]  /*04e0*/  SHFL.IDX PT, R2, R75, RZ, 0x1f ;  /* 0x00001fff4b027589 */ /* 0x006e6400000e0000 */
[----:B-1----:R-:W-:-:S13]  /*04f0*/  ISETP.NE.AND P0, PT, R2, RZ, PT ;  /* 0x000000ff0200720c */ /* 0x002fda0003f05270 */
[----:B------:R-:W-:Y:S05]  /*0500*/  @P0 BRA `(.L_x_9) ;  /* 0x0000000000840947 */ /* 0x000fea0003800000 */
[----:B------:R-:W-:Y:S01]  /*0510*/  ELECT P0, URZ, PT ;  /* 0x0000000000ff782f */ /* 0x000fe20003800000 */
[----:B------:R-:W-:-:S12]  /*0520*/  BSSY.RECONVERGENT B0, `(.L_x_9) ;  /* 0x000001f000007945 */ /* 0x000fd80003800200 */
[----:B------:R-:W-:Y:S05]  /*0530*/  @!P0 BRA `(.L_x_10) ;  /* 0x0000000000748947 */ /* 0x000fea0003800000 */
[----:B------:R-:W1:Y:S01]  /*0540*/  S2UR UR7, SR_CgaCtaId ;  /* 0x00000000000779c3 */ /* 0x000e620000008800 */
[----:B------:R-:W-:Y:S01]  /*0550*/  UMOV UR8, 0x400 ;  /* 0x0000040000087882 */ /* 0x000fe20000000000 */
[----:B------:R-:W-:Y:S01]  /*0560*/  UMOV UR6, 0x1 ;  /* 0x0000000100067882 */ /* 0x000fe20000000000 */
[----:B------:R-:W-:Y:S02]  /*0570*/  UMOV UR5, 0x2 ;  /* 0x0000000200057882 */ /* 0x000fe40000000000 */
[----:B------:R-:W-:-:S04]  /*0580*/  UIADD3 UR10, UPT, UPT, -UR5, 0x100000, URZ ;  /* 0x00100000050a7890 */ /* 0x000fc8000fffe1ff */
[----:B------:R-:W-:Y:S02]  /*0590*/  USHF.L.U32 UR11, UR10, 0xb, URZ ;  /* 0x0000000b0a0b7899 */ /* 0x000fe400080006ff */
[----:B------:R-:W-:Y:S02]  /*05a0*/  USHF.L.U32 UR10, UR10, 0x1, URZ ;  /* 0x000000010a0a7899 */ /* 0x000fe400080006ff */
[----:B-1----:R-:W-:Y:S02]  /*05b0*/  ULEA UR7, UR7, UR8, 0x18 ;  /* 0x0000000807077291 */ /* 0x002fe4000f8ec0ff */
[----:B------:R-:W-:-:S04]  /*05c0*/  UIADD3 UR8, UPT, UPT, -UR6, 0x100000, URZ ;  /* 0x0010000006087890 */ /* 0x000fc8000fffe1ff */
[----:B------:R-:W-:Y:S02]  /*05d0*/  USHF.L.U32 UR9, UR8, 0xb, URZ ;  /* 0x0000000b08097899 */ /* 0x000fe400080006ff */
[----:B------:R-:W-:Y:S01]  /*05e0*/  USHF.L.U32 UR8, UR8, 0x1, URZ ;  /* 0x0000000108087899 */ /* 0x000fe200080006ff */
[----:B------:R-:W1:Y:S11]  /*05f0*/  FENCE.VIEW.ASYNC.S ;  /* 0x00000000000073c6 */ /* 0x000e760000000000 */
[----:B-1----:R1:W2:Y:S01]  /*0600*/  SYNCS.EXCH.64 URZ, [UR7], UR8 ;  /* 0x0000000807ff75b2 */ /* 0x0022a20008000100 */
[----:B------:R1:W3:Y:S01]  /*0610*/  SYNCS.EXCH.64 URZ, [UR7+0x40], UR10 ;  /* 0x0000400a07ff75b2 */ /* 0x0002e20008000100 */
[----:B------:R1:W4:Y:S01]  /*0620*/  SYNCS.EXCH.64 URZ, [UR7+0x8], UR8 ;  /* 0x0000080807ff75b2 */ /* 0x0003220008000100 */
[----:B------:R1:W1:Y:S01]  /*0630*/  SYNCS.EXCH.64 URZ, [UR7+0x48], UR10 ;  /* 0x0000480a07ff75b2 */ /* 0x0002620008000100 */
        /* <DEDUP_REMOVED lines=12> */
[----:B------:R-:W-:Y:S01]  /*0700*/  NOP ;  /* 0x0000000000007918 */ /* 0x000fe20000000000 */
.L_x_10:
[----:B-1----:R-:W-:Y:S05]  /*0710*/  BSYNC.RECONVERGENT B0 ;  /* 0x0000000000007941 */ /* 0x002fea0003800200 */
.L_x_9:
[----:B------:R-:W1:Y:S01]  /*0720*/  SHFL.IDX PT, R2, R75, RZ, 0x1f ;  /* 0x00001fff4b027589 */ /* 0x000e6200000e0000 */
[----:B------:R-:W-:Y:S01]  /*0730*/  NOP ;  /* 0x0000000000007918 */ /* 0x000fe20000000000 */
[----:B-1----:R-:W-:-:S13]  /*0740*/  ISETP.NE.AND P0, PT, R2, 0x1, PT ;  /* 0x000000010200780c */ /* 0x002fda0003f05270 */
[----:B------:R-:W-:Y:S05]  /*0750*/  @P0 BRA `(.L_x_11) ;  /* 0x0000000000580947 */ /* 0x000fea0003800000 */
[----:B------:R-:W1:Y:S01]  /*0760*/  S2UR UR7, SR_CgaCtaId ;  /* 0x00000000000779c3 */ /* 0x000e620000008800 */
[----:B------:R-:W-:Y:S01]  /*0770*/  UMOV UR8, 0x400 ;  /* 0x0000040000087882 */ /* 0x000fe20000000000 */
[----:B------:R-:W-:Y:S01]  /*0780*/  UMOV UR6, 0x20 ;  /* 0x0000002000067882 */ /* 0x000fe20000000000 */
[----:B------:R-:W-:Y:S01]  /*0790*/  UMOV UR5, 0x80 ;  /* 0x0000008000057882 */ /* 0x000fe20000000000 */
[----:B------:R-:W-:Y:S01]  /*07a0*/  ELECT P0, URZ, PT ;  /* 0x0000000000ff782f */ /* 0x000fe20003800000 */
        /* <DEDUP_REMOVED lines=8> */
[----:B-1----:R1:W1:Y:S01]  /*0830*/  SYNCS.EXCH.64 URZ, [UR7+0x80], UR8 ;  /* 0x0000800807ff75b2 */ /* 0x0022620008000100 */
        /* <DEDUP_REMOVED lines=8> */
.L_x_11:
[----:B------:R-:W2:Y:S01]  /*08c0*/  SHFL.IDX PT, R2, R75, RZ, 0x1f ;  /* 0x00001fff4b027589 */ /* 0x000ea200000e0000 */
[----:B------:R-:W-:Y:S01]  /*08d0*/  NOP ;  /* 0x0000000000007918 */ /* 0x000fe20000000000 */
[----:B--2---:R-:W-:-:S13]  /*08e0*/  ISETP.NE.AND P0, PT, R2, 0x3, PT ;  /* 0x000000030200780c */ /* 0x004fda0003f05270 */
[----:B------:R-:W-:Y:S05]  /*08f0*/  @P0 BRA `(.L_x_12) ;  /* 0x0000000000300947 */ /* 0x000fea0003800000 */
[----:B------:R-:W2:Y:S01]  /*0900*/  S2UR UR6, SR_CgaCtaId ;  /* 0x00000000000679c3 */ /* 0x000ea20000008800 */
[----:B-1----:R-:W-:Y:S01]  /*0910*/  UMOV UR7, 0x400 ;  /* 0x0000040000077882 */ /* 0x002fe20000000000 */
[----:B------:R-:W-:Y:S01]  /*0920*/  UMOV UR5, 0x20 ;  /* 0x0000002000057882 */ /* 0x000fe20000000000 */
[----:B------:R-:W-:Y:S01]  /*0930*/  ELECT P0, URZ, PT ;  /* 0x0000000000ff782f */ /* 0x000fe20003800000 */
[----:B------:R-:W-:-:S04]  /*0940*/  UIADD3 UR8, UPT, UPT, -UR5, 0x100000, URZ ;  /* 0x0010000005087890 */ /* 0x000fc8000fffe1ff */
[----:B------:R-:W-:Y:S02]  /*0950*/  USHF.L.U32 UR9, UR8, 0xb, URZ ;  /* 0x0000000b08097899 */ /* 0x000fe400080006ff */
[----:B------:R-:W-:Y:S02]  /*0960*/  USHF.L.U32 UR8, UR8, 0x1, URZ ;  /* 0x0000000108087899 */ /* 0x000fe400080006ff */
[----:B--2---:R-:W-:Y:S01]  /*0970*/  ULEA UR6, UR6, UR7, 0x18 ;  /* 0x0000000706067291 */ /* 0x004fe2000f8ec0ff */
[----:B------:R-:W1:Y:S11]  /*0980*/  FENCE.VIEW.ASYNC.S ;  /* 0x00000000000073c6 */ /* 0x000e760000000000 */
[----:B-1----:R2:W1:Y:S01]  /*0990*/  SYNCS.EXCH.64 URZ, [UR6+0xc0], UR8 ;  /* 0x0000c00806ff75b2 */ /* 0x0024620008000100 */
[----:B------:R2:W1:Y:S02]  /*09a0*/  SYNCS.EXCH.64 URZ, [UR6+0xc8], UR8 ;  /* 0x0000c80806ff75b2 */ /* 0x0004640008000100 */
[----:B--2---:R-:W-:Y:S01]  /*09b0*/  NOP ;  /* 0x0000000000007918 */ /* 0x004fe20000000000 */
.L_x_12:
[----:B------:R-:W2:Y:S01]  /*09c0*/  SHFL.IDX PT, R2, R75, RZ, 0x1f ;  /* 0x00001fff4b027589 */ /* 0x000ea200000e0000 */
[----:B------:R-:W-:Y:S01]  /*09d0*/  NOP ;  /* 0x0000000000007918 */ /* 0x000fe20000000000 */
[----:B--2---:R-:W-:-:S13]  /*09e0*/  ISETP.NE.AND P0, PT, R2, 0x4, PT ;  /* 0x000000040200780c */ /* 0x004fda0003f05270 */
[----:B------:R-:W-:Y:S05]  /*09f0*/  @P0 BRA `(.L_x_13) ;  /* 0x0000000000440947 */ /* 0x000fea0003800000 */
[----:B------:R-:W2:Y:S01]  /*0a00*/  S2UR UR6, SR_CgaCtaId ;  /* 0x00000000000679c3 */ /* 0x000ea20000008800 */
[----:B-1----:R-:W-:Y:S01]  /*0a10*/  UMOV UR8, 0x1e0 ;  /* 0x000001e000087882 */ /* 0x002fe20000000000 */
[----:B------:R-:W-:Y:S01]  /*0a20*/  UMOV UR7, 0x400 ;  /* 0x0000040000077882 */ /* 0x000fe20000000000 */
[----:B------:R-:W-:Y:S01]  /*0a30*/  USEL UR8, UR8, 0x1a0, UP6 ;  /* 0x000001a008087887 */ /* 0x000fe2000b000000 */
[----:B------:R-:W-:Y:S01]  /*0a40*/  UMOV UR5, 0x1 ;  /* 0x0000000100057882 */ /* 0x000fe20000000000 */
[----:B------:R-:W-:Y:S01]  /*0a50*/  ELECT P0, URZ, PT ;  /* 0x0000000000ff782f */ /* 0x000fe20003800000 */
[----:B------:R-:W-:-:S04]  /*0a60*/  UIADD3 UR10, UPT, UPT, -UR5, 0x100000, URZ ;  /* 0x00100000050a7890 */ /* 0x000fc8000fffe1ff */
[----:B------:R-:W-:Y:S02]  /*0a70*/  USHF.L.U32 UR11, UR10, 0xb, URZ ;  /* 0x0000000b0a0b7899 */ /* 0x000fe400080006ff */
[----:B------:R-:W-:Y:S02]  /*0a80*/  USHF.L.U32 UR10, UR10, 0x1, URZ ;  /* 0x000000010a0a7899 */ /* 0x000fe400080006ff */
        /* <DEDUP_REMOVED lines=8> */
.L_x_13:
[----:B------:R-:W2:Y:S01]  /*0b10*/  SHFL.IDX PT, R2, R75, RZ, 0x1f ;  /* 0x00001fff4b027589 */ /* 0x000ea200000e0000 */
[----:B------:R-:W1:Y:S01]  /*0b20*/  S2UR UR49, SR_CgaCtaId ;  /* 0x00000000003179c3 */ /* 0x000e620000008800 */
[----:B------:R-:W-:Y:S01]  /*0b30*/  NOP ;  /* 0x0000000000007918 */ /* 0x000fe20000000000 */
[----:B--2---:R-:W-:-:S13]  /*0b40*/  ISETP.NE.AND P0, PT, R2, 0x5, PT ;  /* 0x000000050200780c */ /* 0x004fda0003f05270 */
[----:B-1----:R-:W-:Y:S05]  /*0b50*/  @P0 BRA `(.L_x_14) ;  /* 0x0000000000440947 */ /* 0x002fea0003800000 */
[----:B------:R-:W-:Y:S01]  /*0b60*/  UMOV UR7, 0x400 ;  /* 0x0000040000077882 */ /* 0x000fe20000000000 */
[----:B------:R-:W-:Y:S01]  /*0b70*/  UMOV UR6, 0x1 ;  /* 0x0000000100067882 */ /* 0x000fe20000000000 */
[----:B------:R-:W-:Y:S01]  /*0b80*/  UMOV UR5, 0x80 ;  /* 0x0000008000057882 */ /* 0x000fe20000000000 */
[----:B------:R-:W-:Y:S02]  /*0b90*/  ULEA UR7, UR49, UR7, 0x18 ;  /* 0x0000000731077291 */ /* 0x000fe4000f8ec0ff */
[----:B------:R-:W-:-:S04]  /*0ba0*/  UIADD3 UR8, UPT, UPT, -UR6, 0x100000, URZ ;  /* 0x0010000006087890 */ /* 0x000fc8000fffe1ff */
[----:B------:R-:W-:Y:S02]  /*0bb0*/  USHF.L.U32 UR9, UR8, 0xb, URZ ;  /* 0x0000000b08097899 */ /* 0x000fe400080006ff */
[----:B------:R-:W-:Y:S02]  /*0bc0*/  USHF.L.U32 UR8, UR8, 0x1, URZ ;  /* 0x0000000108087899 */ /* 0x000fe400080006ff */
[----:B------:R-:W-:-:S04]  /*0bd0*/  UIADD3 UR10, UPT, UPT, -UR5, 0x100000, URZ ;  /* 0x00100000050a7890 */ /* 0x000fc8000fffe1ff */
[----:B------:R-:W-:Y:S02]  /*0be0*/  USHF.L.U32 UR11, UR10, 0xb, URZ ;  /* 0x0000000b0a0b7899 */ /* 0x000fe400080006ff */
[----:B------:R-:W-:Y:S01]  /*0bf0*/  USHF.L.U32 UR10, UR10, 0x1, URZ ;  /* 0x000000010a0a7899 */ /* 0x000fe200080006ff */
[----:B------:R-:W-:Y:S01]  /*0c00*/  ELECT P0, URZ, PT ;  /* 0x0000000000ff782f */ /* 0x000fe20003800000 */
[----:B------:R-:W1:Y:S02]  /*0c10*/  FENCE.VIEW.ASYNC.S ;  /* 0x00000000000073c6 */ /* 0x000e640000000000 */
[----:B-1----:R1:W2:Y:S08]  /*0c20*/  SYNCS.EXCH.64 URZ, [UR7+0xe0], UR8 ;  /* 0x0000e00807ff75b2 */ /* 0x0022b00008000100 */
[----:B------:R1:W1:Y:S01]  /*0c30*/  SYNCS.EXCH.64 URZ, [UR7+0xf0], UR10 ;  /* 0x0000f00a07ff75b2 */ /* 0x0002620008000100 */
[----:B------:R1:W1:Y:S01]  /*0c40*/  SYNCS.EXCH.64 URZ, [UR7+0xe8], UR8 ;  /* 0x0000e80807ff75b2 */ /* 0x0002620008000100 */
[----:B------:R1:W1:Y:S01]  /*0c50*/  SYNCS.EXCH.64 URZ, [UR7+0xf8], UR10 ;  /* 0x0000f80a07ff75b2 */ /* 0x0002620008000100 */
[----:B------:R-:W-:Y:S01]  /*0c60*/  NOP ;  /* 0x0000000000007918 */ /* 0x000fe20000000000 */
.L_x_14:
[----:B------:R-:W3:Y:S01]  /*0c70*/  LDCU UR5, c[0x0][0x36c] ;  /* 0x00006d80ff0577ac */ /* 0x000ee20008000800 */
[----:B------:R-:W-:Y:S01]  /*0c80*/  ISETP.NE.OR P6, PT, R0, 0x2, !P6 ;  /* 0x000000020000780c */ /* 0x000fe200077c5670 */
[----:B------:R-:W-:Y:S01]  /*0c90*/  NOP ;  /* 0x0000000000007918 */ /* 0x000fe20000000000 */
[----:B------:R-:W-:Y:S01]  /*0ca0*/  LOP3.LUT R8, R74, 0x1f, RZ, 0xc0, !PT ;  /* 0x0000001f4a087812 */ /* 0x000fe200078ec0ff */
[----:B------:R-:W-:Y:S02]  /*0cb0*/  UISETP.NE.AND UP5, UPT, UR4, 0x2, UPT ;  /* 0x000000020400788c */ /* 0x000fe4000bfa5270 */
[----:B------:R-:W-:Y:S02]  /*0cc0*/  UISETP.NE.AND UP4, UPT, UR4, URZ, UPT ;  /* 0x000000ff0400728c */ /* 0x000fe4000bf85270 */
[----:B---3--:R-:W-:-:S09]  /*0cd0*/  UISETP.EQ.U32.AND UP1, UPT, UR5, 0x1, UPT ;  /* 0x000000010500788c */ /* 0x008fd2000bf22070 */
[----:B------:R-:W-:Y:S05]  /*0ce0*/  BRA.U !UP1, `(.L_x_15) ;  /* 0x0000000109087547 */ /* 0x000fea000b800000 */
[----:B-12-4-:R-:W-:Y:S01]  /*0cf0*/  UCGABAR_ARV ;  /* 0x00000000000079c7 */ /* 0x016fe20008000000 */
[----:B------:R-:W-:Y:S05]  /*0d00*/  BRA `(.L_x_16) ;  /* 0x0000000000047947 */ /* 0x000fea0003800000 */
.L_x_15:
[----:B-12-4-:R-:W-:Y:S01]  /*0d10*/  NOP ;  /* 0x0000000000007918 */ /* 0x016fe20000000000 */
.L_x_16:
[----:B------:R-:W1:Y:S01]  /*0d20*/  S2R R16, SR_CTAID.Y ;  /* 0x0000000000107919 */ /* 0x000e620000002600 */
[----:B------:R-:W2:Y:S01]  /*0d30*/  S2UR UR6, SR_CTAID.X ;  /* 0x00000000000679c3 */ /* 0x000ea20000002500 */
[----:B------:R-:W-:-:S05]  /*0d40*/  CS2R.32 R64, SR_CgaSize ;  /* 0x0000000000407805 */ /* 0x000fca0000008a00 */
[----:B------:R-:W-:-:S05]  /*0d50*/  IMAD R64, R64, -0xa0, RZ ;  /* 0xffffff6040407824 */ /* 0x000fca00078e02ff */
[----:B------:R-:W-:-:S14]  /*0d60*/  R2UR UR7, R64 ;  /* 0x00000000400772ca */ /* 0x000fdc00000e0000 */
[----:B------:R-:W3:Y:S01]  /*0d70*/  LDCU UR7, c[0x0][UR7+0x2b0] ;  /* 0x00005600070777ac */ /* 0x000ee20008000800 */
[----:B------:R-:W-:-:S05]  /*0d80*/  CS2R.32 R64, SR_CgaSize ;  /* 0x0000000000407805 */ /* 0x000fca0000008a00 */
[----:B------:R-:W-:-:S05]  /*0d90*/  IMAD R64, R64, -0xa0, RZ ;  /* 0xffffff6040407824 */ /* 0x000fca00078e02ff */
[----:B------:R-:W-:-:S14]  /*0da0*/  R2UR UR5, R64 ;  /* 0x00000000400572ca */ /* 0x000fdc00000e0000 */
[----:B------:R-:W4:Y:S01]  /*0db0*/  LDCU UR5, c[0x0][UR5+0x2b4] ;  /* 0x00005680050577ac */ /* 0x000f220008000800 */
[----:B------:R-:W4:Y:S01]  /*0dc0*/  LDC R11, c[0x0][0xc24] ;  /* 0x00030900ff0b7b82 */ /* 0x000f220000000800 */
[----:B------:R-:W-:Y:S02]  /*0dd0*/  USHF.L.U32 UR52, UR49, 0xb, URZ ;  /* 0x0000000b31347899 */ /* 0x000fe400080006ff */
[----:B------:R-:W-:Y:S02]  /*0de0*/  USHF.L.U32 UR32, UR49, 0x5, URZ ;  /* 0x0000000531207899 */ /* 0x000fe400080006ff */
[----:B------:R-:W-:Y:S02]  /*0df0*/  ULOP3.LUT UR52, UR52, 0x800, URZ, 0xc0, !UPT ;  /* 0x0000080034347892 */ /* 0x000fe4000f8ec0ff */
[----:B------:R-:W-:Y:S01]  /*0e00*/  ULOP3.LUT UR32, UR32, 0x20, URZ, 0xc0, !UPT ;  /* 0x0000002020207892 */ /* 0x000fe2000f8ec0ff */
[----:B------:R-:W-:-:S05]  /*0e10*/  CS2R.32 R5, SR_CgaSize ;  /* 0x0000000000057805 */ /* 0x000fca0000008a00 */
[----:B------:R-:W-:-:S06]  /*0e20*/  IMAD R5, R5, -0xa0, RZ ;  /* 0xffffff6005057824 */ /* 0x000fcc00078e02ff */
[----:B------:R-:W4:Y:S01]  /*0e30*/  LDC R5, c[0x0][R5+0x2a0] ;  /* 0x0000a80005057b82 */ /* 0x000f220000000800 */
[----:B------:R-:W-:Y:S01]  /*0e40*/  UISETP.NE.AND UP2, UPT, UR4, 0x2, UPT ;  /* 0x000000020400788c */ /* 0x000fe2000bf45270 */
[----:B--2---:R-:W-:Y:S02]  /*0e50*/  I2FP.F32.U32 R64, UR6 ;  /* 0x0000000600407c45 */ /* 0x004fe40008201000 */
[----:B------:R-:W-:-:S05]  /*0e60*/  CS2R.32 R58, SR_CgaSize ;  /* 0x00000000003a7805 */ /* 0x000fca0000008a00 */
[----:B------:R-:W-:-:S06]  /*0e70*/  IMAD R58, R58, -0xa0, RZ ;  /* 0xffffff603a3a7824 */ /* 0x000fcc00078e02ff */
[----:B------:R-:W2:Y:S01]  /*0e80*/  LDC R58, c[0x0][R58+0x2a4] ;  /* 0x0000a9003a3a7b82 */ /* 0x000ea20000000800 */
[----:B------:R-:W-:Y:S01]  /*0e90*/  MOV R19, UR6 ;  /* 0x0000000600137c02 */ /* 0x000fe20008000f00 */
[----:B---3--:R-:W-:Y:S01]  /*0ea0*/  FMUL R64, R64, UR7 ;  /* 0x0000000740407c20 */ /* 0x008fe20008400000 */
[----:B-1----:R-:W-:-:S05]  /*0eb0*/  I2FP.F32.U32 R0, R16 ;  /* 0x0000001000007245 */ /* 0x002fca0000201000 */
[----:B------:R-:W1:Y:S01]  /*0ec0*/  S2UR UR48, SR_CTAID.Z ;  /* 0x00000000003079c3 */ /* 0x000e620000002700 */
[----:B----4-:R-:W-:Y:S01]  /*0ed0*/  ISETP.GE.AND P0, PT, R11, 0x1, PT ;  /* 0x000000010b00780c */ /* 0x010fe20003f06270 */
[----:B------:R-:W3:Y:S01]  /*0ee0*/  F2I.U32.TRUNC.NTZ R64, R64 ;  /* 0x0000004000407305 */ /* 0x000ee2000020f000 */
[----:B------:R-:W-:Y:S01]  /*0ef0*/  FMUL R0, R0, UR5 ;  /* 0x0000000500007c20 */ /* 0x000fe20008400000 */
[----:B------:R-:W4:Y:S04]  /*0f00*/  LDCU UR5, c[0x0][0xc30] ;  /* 0x00018600ff0577ac */ /* 0x000f280008000800 */
[----:B------:R-:W1:Y:S02]  /*0f10*/  LDC R26, c[0x0][0xc24] ;  /* 0x00030900ff1a7b82 */ /* 0x000e640000000800 */
[----:B------:R-:W4:Y:S01]  /*0f20*/  F2I.U32.TRUNC.NTZ R3, R0 ;  /* 0x0000000000037305 */ /* 0x000f22000020f000 */
[----:B---3--:R-:W-:-:S05]  /*0f30*/  IADD3 R64, PT, PT, -R64, RZ, RZ ;  /* 0x000000ff40407210 */ /* 0x008fca0007ffe1ff */
[----:B------:R-:W-:Y:S01]  /*0f40*/  IMAD R64, R5, R64, UR6 ;  /* 0x0000000605407e24 */ /* 0x000fe2000f8e0240 */
[----:B----4-:R-:W-:Y:S02]  /*0f50*/  IADD3 R3, PT, PT, -R3, RZ, RZ ;  /* 0x000000ff03037210 */ /* 0x010fe40007ffe1ff */
[----:B------:R-:W-:-:S03]  /*0f60*/  PRMT R0, RZ, 0x7610, R0 ;  /* 0x00007610ff007816 */ /* 0x000fc60000000000 */
[----:B--2---:R-:W-:Y:S01]  /*0f70*/  IMAD R58, R58, R3, R16 ;  /* 0x000000033a3a7224 */ /* 0x004fe200078e0210 */
[----:B------:R-:W-:Y:S06]  /*0f80*/  BRA.U UP4, `(.L_x_17) ;  /* 0x0000000104207547 */ /* 0x000fec000b800000 */
[C---:B------:R-:W-:Y:S02]  /*0f90*/  ISETP.NE.AND P3, PT, R58.reuse, RZ, PT ;  /* 0x000000ff3a00720c */ /* 0x040fe40003f65270 */
[----:B------:R-:W-:Y:S02]  /*0fa0*/  ISETP.NE.AND P1, PT, R58, RZ, PT ;  /* 0x000000ff3a00720c */ /* 0x000fe40003f25270 */
[C---:B------:R-:W-:Y:S02]  /*0fb0*/  ISETP.NE.AND P2, PT, R64.reuse, 0x1, PT ;  /* 0x000000014000780c */ /* 0x040fe40003f45270 */
[----:B------:R-:W-:Y:S02]  /*0fc0*/  SEL R0, RZ, 0x2, P3 ;  /* 0x00000002ff007807 */ /* 0x000fe40001800000 */
[----:B------:R-:W-:Y:S02]  /*0fd0*/  ISETP.EQ.OR P1, PT, R64, RZ, !P1 ;  /* 0x000000ff4000720c */ /* 0x000fe40004f22670 */
[----:B------:R-:W-:-:S02]  /*0fe0*/  SEL R0, R0, 0x2, P2 ;  /* 0x0000000200007807 */ /* 0x000fc40001000000 */
[----:B------:R-:W-:-:S05]  /*0ff0*/  SEL R3, RZ, 0x1, !P1 ;  /* 0x00000001ff037807 */ /* 0x000fca0004800000 */
[----:B------:R-:W-:Y:S02]  /*1000*/  IMAD.IADD R0, R3, 0x1, R0 ;  /* 0x0000000103007824 */ /* 0x000fe400078e0200 */
.L_x_17:
[----:B------:R-:W-:Y:S05]  /*1010*/  @!P0 BRA `(.L_x_18) ;  /* 0x0000000000b88947 */ /* 0x000fea0003800000 */
[----:B------:R-:W2:Y:S01]  /*1020*/  LDC.64 R4, c[0x0][0xc18] ;  /* 0x00030600ff047b82 */ /* 0x000ea20000000a00 */
[----:B------:R-:W-:-:S07]  /*1030*/  ISETP.NE.AND P0, PT, R11, 0x1, PT ;  /* 0x000000010b00780c */ /* 0x000fce0003f05270 */
[----:B------:R-:W3:Y:S08]  /*1040*/  LDC R10, c[0x0][0xc0c] ;  /* 0x00030300ff0a7b82 */ /* 0x000ef00000000800 */
[----:B------:R-:W4:Y:S08]  /*1050*/  LDC R13, c[0x0][0x370] ;  /* 0x0000dc00ff0d7b82 */ /* 0x000f300000000800 */
[----:B------:R-:W1:Y:S01]  /*1060*/  LDC R12, c[0x0][0x374] ;  /* 0x0000dd00ff0c7b82 */ /* 0x000e620000000800 */
[----:B--2---:R-:W-:-:S07]  /*1070*/  ISETP.NE.AND P1, PT, R4, 0x1, PT ;  /* 0x000000010400780c */ /* 0x004fce0003f25270 */
[----:B------:R-:W4:Y:S01]  /*1080*/  LDC.64 R6, c[0x0][0xc10] ;  /* 0x00030400ff067b82 */ /* 0x000f220000000a00 */
[----:B---3--:R-:W-:-:S07]  /*1090*/  ISETP.NE.AND P2, PT, R10, 0x1, PT ;  /* 0x000000010a00780c */ /* 0x008fce0003f45270 */
[----:B------:R-:W2:Y:S08]  /*10a0*/  LDC R9, c[0x0][0xc20] ;  /* 0x00030800ff097b82 */ /* 0x000eb00000000800 */
[----:B------:R-:W3:Y:S01]  /*10b0*/  LDC.64 R2, c[0x0][0xc28] ;  /* 0x00030a00ff027b82 */ /* 0x000ee20000000a00 */
[----:B-1----:R-:W-:-:S04]  /*10c0*/  IMAD.HI.U32 R14, R12, R5, RZ ;  /* 0x000000050c0e7227 */ /* 0x002fc800078e00ff */
[----:B----4-:R-:W-:-:S04]  /*10d0*/  IMAD.HI.U32 R18, R13, R6, RZ ;  /* 0x000000060d127227 */ /* 0x010fc800078e00ff */
[----:B------:R-:W-:Y:S01]  /*10e0*/  IMAD.HI.U32 R20, R19, R6, RZ ;  /* 0x0000000613147227 */ /* 0x000fe200078e00ff */
[----:B------:R-:W-:Y:S02]  /*10f0*/  @P2 SHF.R.U32.HI R13, RZ, R7, R18 ;  /* 0x00000007ff0d2219 */ /* 0x000fe40000011612 */
[----:B--2---:R-:W-:Y:S01]  /*1100*/  @P1 SHF.R.U32.HI R12, RZ, R9, R14 ;  /* 0x00000009ff0c1219 */ /* 0x004fe2000001160e */
[----:B------:R-:W-:Y:S01]  /*1110*/  IMAD.HI.U32 R18, R16, R5, RZ ;  /* 0x0000000510127227 */ /* 0x000fe200078e00ff */
[----:B------:R-:W-:-:S04]  /*1120*/  SHF.R.U32.HI R20, RZ, R7, R20 ;  /* 0x00000007ff147219 */ /* 0x000fc80000011614 */
[----:B------:R-:W-:Y:S01]  /*1130*/  SHF.R.U32.HI R9, RZ, R9, R18 ;  /* 0x00000009ff097219 */ /* 0x000fe20000011612 */
[----:B---3--:R-:W-:Y:S01]  /*1140*/  IMAD.HI.U32 R14, R12, R2, RZ ;  /* 0x000000020c0e7227 */ /* 0x008fe200078e00ff */
[----:B------:R-:W-:Y:S02]  /*1150*/  SEL R5, R19, R20, !P2 ;  /* 0x0000001413057207 */ /* 0x000fe40005000000 */
[----:B------:R-:W-:Y:S01]  /*1160*/  SEL R9, R16, R9, !P1 ;  /* 0x0000000910097207 */ /* 0x000fe20004800000 */
[----:B------:R-:W-:Y:S01]  /*1170*/  IMAD.HI.U32 R6, R13, R2, RZ ;  /* 0x000000020d067227 */ /* 0x000fe200078e00ff */
[-C--:B------:R-:W-:Y:S02]  /*1180*/  @P0 SHF.R.U32.HI R12, RZ, R3.reuse, R14 ;  /* 0x00000003ff0c0219 */ /* 0x080fe4000001160e */
[----:B------:R-:W-:Y:S02]  /*1190*/  IADD3 R7, PT, PT, -R9, RZ, RZ ;  /* 0x000000ff09077210 */ /* 0x000fe40007ffe1ff */
[----:B------:R-:W-:Y:S01]  /*11a0*/  @P0 SHF.R.U32.HI R13, RZ, R3, R6 ;  /* 0x00000003ff0d0219 */ /* 0x000fe20000011606 */
[----:B------:R-:W-:-:S02]  /*11b0*/  IMAD R12, R12, R11, RZ ;  /* 0x0000000b0c0c7224 */ /* 0x000fc400078e02ff */
[----:B------:R-:W-:Y:S02]  /*11c0*/  IMAD R7, R4, R7, R16 ;  /* 0x0000000704077224 */ /* 0x000fe400078e0210 */
[----:B------:R-:W-:Y:S01]  /*11d0*/  IMAD R6, R13, R11, RZ ;  /* 0x0000000b0d067224 */ /* 0x000fe200078e02ff */
[----:B------:R-:W-:-:S04]  /*11e0*/  ISETP.GE.AND P1, PT, R9, R12, PT ;  /* 0x0000000c0900720c */ /* 0x000fc80003f26270 */
[----:B------:R-:W-:Y:S01]  /*11f0*/  ISETP.GE.OR P1, PT, R5, R6, P1 ;  /* 0x000000060500720c */ /* 0x000fe20000f26670 */
[----:B------:R-:W-:-:S05]  /*1200*/  IMAD.HI.U32 R6, R9, R2, RZ ;  /* 0x0000000209067227 */ /* 0x000fca00078e00ff */
[----:B------:R-:W-:-:S04]  /*1210*/  SHF.R.U32.HI R6, RZ, R3, R6 ;  /* 0x00000003ff067219 */ /* 0x000fc80000011606 */
[----:B------:R-:W-:-:S03]  /*1220*/  SEL R6, R9, R6, !P0 ;  /* 0x0000000609067207 */ /* 0x000fc60004000000 */
[----:B------:R-:W-:Y:S01]  /*1230*/  @!P1 IMAD.HI.U32 R12, R5, R2, RZ ;  /* 0x00000002050c9227 */ /* 0x000fe200078e00ff */
[----:B------:R-:W-:-:S04]  /*1240*/  IADD3 R2, PT, PT, -R6, RZ, RZ ;  /* 0x000000ff06027210 */ /* 0x000fc80007ffe1ff */
[----:B------:R-:W-:Y:S01]  /*1250*/  @!P1 SHF.R.U32.HI R12, RZ, R3, R12 ;  /* 0x00000003ff0c9219 */ /* 0x000fe2000001160c */
[----:B------:R-:W-:-:S03]  /*1260*/  IMAD R2, R11, R2, R9 ;  /* 0x000000020b027224 */ /* 0x000fc600078e0209 */
[----:B------:R-:W-:-:S05]  /*1270*/  @!P1 SEL R3, R5, R12, !P0 ;  /* 0x0000000c05039207 */ /* 0x000fca0004000000 */
[--C-:B------:R-:W-:Y:S02]  /*1280*/  @!P1 IMAD.IADD R6, R6, 0x1, -R3.reuse ;  /* 0x0000000106069824 */ /* 0x100fe400078e0a03 */
[----:B------:R-:W-:Y:S01]  /*1290*/  @!P1 IMAD R3, R2, R13, R3 ;  /* 0x0000000d02039224 */ /* 0x000fe200078e0203 */
[----:B------:R-:W-:Y:S01]  /*12a0*/  IADD3 R2, PT, PT, -R5, RZ, RZ ;  /* 0x000000ff05027210 */ /* 0x000fe20007ffe1ff */
[----:B------:R-:W-:Y:S02]  /*12b0*/  @!P1 IMAD R9, R6, R11, R5 ;  /* 0x0000000b06099224 */ /* 0x000fe400078e0205 */
[----:B------:R-:W-:Y:S02]  /*12c0*/  @!P1 IMAD.MOV.U32 R5, RZ, RZ, R3 ;  /* 0x000000ffff059224 */ /* 0x000fe400078e0003 */
[----:B------:R-:W-:Y:S02]  /*12d0*/  IMAD R2, R10, R2, R19 ;  /* 0x000000020a027224 */ /* 0x000fe400078e0213 */
[----:B------:R-:W-:-:S02]  /*12e0*/  IMAD R16, R9, R4, R7 ;  /* 0x0000000409107224 */ /* 0x000fc400078e0207 */
[----:B------:R-:W-:Y:S02]  /*12f0*/  IMAD R19, R5, R10, R2 ;  /* 0x0000000a05137224 */ /* 0x000fe400078e0202 */
.L_x_18:
[----:B------:R-:W-:-:S09]  /*1300*/  UISETP.NE.AND UP3, UPT, UR5, 0x1, UPT ;  /* 0x000000010500788c */ /* 0x000fd2000bf65270 */
[----:B------:R-:W-:Y:S05]  /*1310*/  BRA.U UP3, `(.L_x_19) ;  /* 0x0000000103407547 */ /* 0x000fea000b800000 */
[----:B------:R-:W2:Y:S08]  /*1320*/  LDC.64 R4, c[0x0][0xc10] ;  /* 0x00030400ff047b82 */ /* 0x000eb00000000a00 */
[----:B------:R-:W3:Y:S08]  /*1330*/  LDC.64 R2, c[0x0][0xc18] ;  /* 0x00030600ff027b82 */ /* 0x000ef00000000a00 */
[----:B------:R-:W4:Y:S08]  /*1340*/  LDC R6, c[0x0][0xc20] ;  /* 0x00030800ff067b82 */ /* 0x000f300000000800 */
[----:B------:R-:W1:Y:S01]  /*1350*/  LDC R10, c[0x0][0xc0c] ;  /* 0x00030300ff0a7b82 */ /* 0x000e620000000800 */
[----:B--2---:R-:W-:-:S05]  /*1360*/  IMAD.HI.U32 R4, R19, R4, RZ ;  /* 0x0000000413047227 */ /* 0x004fca00078e00ff */
[----:B------:R-:W-:Y:S01]  /*1370*/  SHF.R.U32.HI R4, RZ, R5, R4 ;  /* 0x00000005ff047219 */ /* 0x000fe20000011604 */
[----:B---3--:R-:W-:Y:S01]  /*1380*/  IMAD.HI.U32 R3, R16, R3, RZ ;  /* 0x0000000310037227 */ /* 0x008fe200078e00ff */
[----:B------:R-:W-:-:S04]  /*1390*/  ISETP.NE.AND P0, PT, R2, 0x1, PT ;  /* 0x000000010200780c */ /* 0x000fc80003f05270 */
[----:B----4-:R-:W-:-:S04]  /*13a0*/  SHF.R.U32.HI R3, RZ, R6, R3 ;  /* 0x00000006ff037219 */ /* 0x010fc80000011603 */
[----:B------:R-:W-:Y:S02]  /*13b0*/  SEL R3, R16, R3, !P0 ;  /* 0x0000000310037207 */ /* 0x000fe40004000000 */
[----:B-1----:R-:W-:-:S04]  /*13c0*/  ISETP.NE.AND P1, PT, R10, 0x1, PT ;  /* 0x000000010a00780c */ /* 0x002fc80003f25270 */
[----:B------:R-:W-:-:S05]  /*13d0*/  SEL R4, R19, R4, !P1 ;  /* 0x0000000413047207 */ /* 0x000fca0004800000 */
[----:B------:R-:W-:Y:S02]  /*13e0*/  IMAD.IADD R5, R3, 0x1, -R4 ;  /* 0x0000000103057824 */ /* 0x000fe400078e0a04 */
[----:B------:R-:W-:Y:S02]  /*13f0*/  IMAD.IADD R3, R4, 0x1, -R3 ;  /* 0x0000000104037824 */ /* 0x000fe400078e0a03 */
[----:B------:R-:W-:Y:S02]  /*1400*/  IMAD R19, R5, R10, R19 ;  /* 0x0000000a05137224 */ /* 0x000fe400078e0213 */
[----:B------:R-:W-:Y:S02]  /*1410*/  IMAD R16, R3, R2, R16 ;  /* 0x0000000203107224 */ /* 0x000fe400078e0210 */
.L_x_19:
[----:B------:R-:W-:Y:S05]  /*1420*/  BRA.U !UP1, `(.L_x_20) ;  /* 0x00000001090c7547 */ /* 0x000fea000b800000 */
[----:B------:R-:W-:Y:S01]  /*1430*/  UCGABAR_WAIT ;  /* 0x0000000000007dc7 */ /* 0x000fe20008000000 */
[----:B------:R-:W-:Y:S01]  /*1440*/  CCTL.IVALL ;  /* 0x00000000ff00798f */ /* 0x000fe20002000000 */
[----:B------:R-:W-:Y:S05]  /*1450*/  BRA `(.L_x_21) ;  /* 0x0000000000047947 */ /* 0x000fea0003800000 */
.L_x_20:
[----:B------:R-:W-:Y:S06]  /*1460*/  BAR.SYNC.DEFER_BLOCKING 0x0 ;  /* 0x0000000000007b1d */ /* 0x000fec0000010000 */
.L_x_21:
[----:B------:R-:W-:Y:S05]  /*1470*/  BRA.U UP2, `(.L_x_22) ;  /* 0x0000001d02d07547 */ /* 0x000fea000b800000 */
[----:B------:R-:W2:Y:S01]  /*1480*/  LDCU UR58, c[0x0][0x394] ;  /* 0x00007280ff3a77ac */ /* 0x000ea20008000800 */
[----:B------:R-:W3:Y:S01]  /*1490*/  LDC R2, c[0x0][0x5d8] ;  /* 0x00017600ff027b82 */ /* 0x000ee20000000800 */
[----:B------:R-:W-:Y:S01]  /*14a0*/  PLOP3.LUT P4, PT, PT, PT, UP6, 0x80, 0x8 ;  /* 0x000000000008781c */ /* 0x000fe20003f8f068 */
[----:B------:R-:W-:Y:S01]  /*14b0*/  IMAD.MOV.U32 R10, RZ, RZ, 0x1 ;  /* 0x00000001ff0a7424 */ /* 0x000fe200078e00ff */
[----:B------:R-:W-:Y:S01]  /*14c0*/  UISETP.NE.AND UP0, UPT, UR4, URZ, UPT ;  /* 0x000000ff0400728c */ /* 0x000fe2000bf05270 */
[----:B------:R-:W-:Y:S01]  /*14d0*/  ISETP.EQ.OR P5, PT, R8, RZ, P6 ;  /* 0x000000ff0800720c */ /* 0x000fe200037a2670 */
[----:B------:R-:W-:Y:S01]  /*14e0*/  USEL UR55, URZ, 0x1, UP5 ;  /* 0x00000001ff377887 */ /* 0x000fe2000a800000 */
[----:B------:R-:W-:Y:S01]  /*14f0*/  PLOP3.LUT P4, PT, P4, PT, PT, 0x8, 0x80 ;  /* 0x000000000080781c */ /* 0x000fe2000278e170 */
[----:B------:R-:W-:Y:S01]  /*1500*/  IMAD.MOV.U32 R8, RZ, RZ, RZ ;  /* 0x000000ffff087224 */ /* 0x000fe200078e00ff */
[----:B------:R-:W4:Y:S01]  /*1510*/  LDC R9, c[0x0][0x370] ;  /* 0x0000dc00ff097b82 */ /* 0x000f220000000800 */
[----:B------:R-:W1:Y:S01]  /*1520*/  LDCU.64 UR62, c[0x0][0x348] ;  /* 0x00006900ff3e77ac */ /* 0x000e620008000a00 */
[----:B------:R-:W-:Y:S01]  /*1530*/  USEL UR55, UR55, 0x2, UP0 ;  /* 0x0000000237377887 */ /* 0x000fe20008000000 */
[----:B------:R-:W-:-:S05]  /*1540*/  UMOV UR56, URZ ;  /* 0x000000ff00387c82 */ /* 0x000fca0008000000 */
[----:B------:R-:W1:Y:S01]  /*1550*/  LDC R0, c[0x0][0x374] ;  /* 0x0000dd00ff007b82 */ /* 0x000e620000000800 */
[----:B--2---:R-:W-:Y:S02]  /*1560*/  UIADD3 UR5, UPT, UPT, UR58, 0x3f, URZ ;  /* 0x0000003f3a057890 */ /* 0x004fe4000fffe0ff */
[----:B------:R-:W-:Y:S02]  /*1570*/  UIADD3 UR4, UPT, UPT, UR58, -0x1, URZ ;  /* 0xffffffff3a047890 */ /* 0x000fe4000fffe0ff */
[----:B------:R-:W-:Y:S02]  /*1580*/  USHF.R.S32.HI UR60, URZ, 0x1f, UR5 ;  /* 0x0000001fff3c7899 */ /* 0x000fe40008011405 */
[----:B------:R-:W-:Y:S01]  /*1590*/  UISETP.GE.U32.AND UP2, UPT, UR4, -0x7f, UPT ;  /* 0xffffff810400788c */ /* 0x000fe2000bf46070 */
[----:B---3--:R-:W-:Y:S01]  /*15a0*/  VIADD R2, R2, 0x7f ;  /* 0x0000007f02027836 */ /* 0x008fe20000000000 */
[----:B------:R-:W-:Y:S02]  /*15b0*/  ULEA.HI UR60, UR60, UR5, URZ, 0x6 ;  /* 0x000000053c3c7291 */ /* 0x000fe4000f8f30ff */
[----:B------:R-:W-:-:S02]  /*15c0*/  UIADD3 UR58, UPT, UPT, UR58, 0x7e, URZ ;  /* 0x0000007e3a3a7890 */ /* 0x000fc4000fffe0ff */
[----:B------:R-:W-:Y:S01]  /*15d0*/  USHF.R.S32.HI UR60, URZ, 0x6, UR60 ;  /* 0x00000006ff3c7899 */ /* 0x000fe2000801143c */
[----:B------:R-:W-:-:S03]  /*15e0*/  SHF.R.S32.HI R15, RZ, 0x1f, R2 ;  /* 0x0000001fff0f7819 */ /* 0x000fc60000011402 */
[----:B------:R-:W-:Y:S01]  /*15f0*/  UISETP.LT.U32.AND UP1, UPT, UR60, 0x8, UPT ;  /* 0x000000083c00788c */ /* 0x000fe2000bf21070 */
[----:B------:R-:W-:-:S03]  /*1600*/  LEA.HI R15, R15, R2, RZ, 0x7 ;  /* 0x000000020f0f7211 */ /* 0x000fc600078f38ff */
[----:B------:R-:W-:Y:S01]  /*1610*/  USEL UR59, UR60, 0x8, UP1 ;  /* 0x000000083c3b7887 */ /* 0x000fe20008800000 */
[----:B------:R-:W-:-:S03]  /*1620*/  SHF.R.S32.HI R15, RZ, 0x7, R15 ;  /* 0x00000007ff0f7819 */ /* 0x000fc6000001140f */
[----:B------:R-:W-:Y:S02]  /*1630*/  UIADD3 UR54, UPT, UPT, UR59, -0x1, URZ ;  /* 0xffffffff3b367890 */ /* 0x000fe4000fffe0ff */
[----:B------:R-:W-:Y:S02]  /*1640*/  @UP2 UIADD3 UR54, UPT, UPT, UR59, URZ, URZ ;  /* 0x000000ff3b362290 */ /* 0x000fe4000fffe0ff */
[----:B------:R-:W-:Y:S02]  /*1650*/  UIADD3 UR57, UPT, UPT, UR60, -UR59, URZ ;  /* 0x8000003b3c397290 */ /* 0x000fe4000fffe0ff */
[----:B-1--4-:R-:W-:-:S12]  /*1660*/  UIADD3 UR54, UPT, UPT, UR54, 0x1, URZ ;  /* 0x0000000136367890 */ /* 0x012fd8000fffe0ff */
.L_x_40:
[-C--:B------:R-:W-:Y:S01]  /*1670*/  IABS R5, R15.reuse ;  /* 0x0000000f00057213 */ /* 0x080fe20000000000 */
[----:B-1----:R-:W1:Y:S01]  /*1680*/  LDC R7, c[0x0][0x5dc] ;  /* 0x00017700ff077b82 */ /* 0x002e620000000800 */
[----:B------:R-:W-:Y:S01]  /*1690*/  IABS R2, R16 ;  /* 0x0000001000027213 */ /* 0x000fe20000000000 */
[----:B------:R-:W-:Y:S01]  /*16a0*/  UMOV UR4, 0x400 ;  /* 0x0000040000047882 */ /* 0x000fe20000000000 */
[----:B------:R-:W2:Y:S01]  /*16b0*/  I2F.RP R6, R5 ;  /* 0x0000000500067306 */ /* 0x000ea20000209400 */
[----:B------:R-:W-:Y:S01]  /*16c0*/  IABS R3, R15 ;  /* 0x0000000f00037213 */ /* 0x000fe20000000000 */
[----:B------:R-:W-:Y:S01]  /*16d0*/  UISETP.GE.U32.AND UP0, UPT, UR58, 0x7f, UPT ;  /* 0x0000007f3a00788c */ /* 0x000fe2000bf06070 */
[----:B------:R-:W-:Y:S01]  /*16e0*/  R2UR UR46, R19 ;  /* 0x00000000132e72ca */ /* 0x000fe200000e0000 */
[----:B------:R-:W-:Y:S01]  /*16f0*/  UMOV UR33, URZ ;  /* 0x000000ff00217c82 */ /* 0x000fe20008000000 */
[----:B------:R-:W-:Y:S01]  /*1700*/  IADD3 R3, PT, PT, RZ, -R3, RZ ;  /* 0x80000003ff037210 */ /* 0x000fe20007ffe0ff */
[----:B------:R-:W3:Y:S02]  /*1710*/  S2UR UR53, SR_CgaCtaId ;  /* 0x00000000003579c3 */ /* 0x000ee40000008800 */
[----:B--2---:R-:W2:Y:S08]  /*1720*/  MUFU.RCP R20, R6 ;  /* 0x0000000600147308 */ /* 0x004eb00000001000 */
[----:B------:R-:W-:Y:S01]  /*1730*/  USHF.L.U32 UR46, UR46, 0x6, URZ ;  /* 0x000000062e2e7899 */ /* 0x000fe200080006ff */
[----:B-1----:R-:W-:-:S04]  /*1740*/  IABS R12, R7 ;  /* 0x00000007000c7213 */ /* 0x002fc80000000000 */
[----:B------:R-:W1:Y:S01]  /*1750*/  I2F.RP R6, R12 ;  /* 0x0000000c00067306 */ /* 0x000e620000209400 */
[----:B---3--:R-:W-:Y:S01]  /*1760*/  ULEA UR53, UR53, UR4, 0x18 ;  /* 0x0000000435357291 */ /* 0x008fe2000f8ec0ff */
[----:B--2---:R-:W-:-:S03]  /*1770*/  VIADD R20, R20, 0xffffffe ;  /* 0x0ffffffe14147836 */ /* 0x004fc60000000000 */
[----:B------:R-:W-:-:S03]  /*1780*/  ULEA UR4, UR56, UR53, 0x3 ;  /* 0x0000003538047291 */ /* 0x000fc6000f8e18ff */
[----:B------:R-:W2:Y:S08]  /*1790*/  F2I.FTZ.U32.TRUNC.NTZ R21, R20 ;  /* 0x0000001400157305 */ /* 0x000eb0000021f000 */
[----:B-1----:R-:W1:Y:S01]  /*17a0*/  MUFU.RCP R6, R6 ;  /* 0x0000000600067308 */ /* 0x002e620000001000 */
[----:B--2---:R-:W-:Y:S02]  /*17b0*/  IMAD.MOV R4, RZ, RZ, -R21 ;  /* 0x000000ffff047224 */ /* 0x004fe400078e0a15 */
[----:B------:R-:W-:-:S02]  /*17c0*/  IMAD.MOV.U32 R20, RZ, RZ, RZ ;  /* 0x000000ffff147224 */ /* 0x000fc400078e00ff */
[----:B------:R-:W-:-:S04]  /*17d0*/  IMAD R17, R4, R5, RZ ;  /* 0x0000000504117224 */ /* 0x000fc800078e02ff */
[----:B------:R-:W-:-:S04]  /*17e0*/  IMAD.HI.U32 R17, R21, R17, R20 ;  /* 0x0000001115117227 */ /* 0x000fc800078e0014 */
[----:B-1----:R-:W-:Y:S02]  /*17f0*/  VIADD R20, R6, 0xffffffe ;  /* 0x0ffffffe06147836 */ /* 0x002fe40000000000 */
[----:B------:R-:W-:Y:S02]  /*1800*/  IMAD.HI.U32 R4, R17, R2, RZ ;  /* 0x0000000211047227 */ /* 0x000fe400078e00ff */
[----:B------:R-:W1:Y:S02]  /*1810*/  F2I.FTZ.U32.TRUNC.NTZ R21, R20 ;  /* 0x0000001400157305 */ /* 0x000e64000021f000 */
[----:B------:R-:W-:-:S05]  /*1820*/  IMAD R2, R4, R3, R2 ;  /* 0x0000000304027224 */ /* 0x000fca00078e0202 */
[----:B------:R-:W-:Y:S01]  /*1830*/  ISETP.GT.U32.AND P1, PT, R5, R2, PT ;  /* 0x000000020500720c */ /* 0x000fe20003f24070 */
[----:B-1----:R-:W-:Y:S02]  /*1840*/  IMAD.MOV R3, RZ, RZ, -R21 ;  /* 0x000000ffff037224 */ /* 0x002fe400078e0a15 */
[----:B------:R-:W-:Y:S02]  /*1850*/  IMAD.MOV.U32 R20, RZ, RZ, RZ ;  /* 0x000000ffff147224 */ /* 0x000fe400078e00ff */
[----:B------:R-:W-:-:S08]  /*1860*/  IMAD R6, R3, R12, RZ ;  /* 0x0000000c03067224 */ /* 0x000fd000078e02ff */
[----:B------:R-:W-:Y:S01]  /*1870*/  @!P1 IADD3 R4, PT, PT, R4, 0x1, RZ ;  /* 0x0000000104049810 */ /* 0x000fe20007ffe0ff */
[----:B------:R-:W-:Y:S01]  /*1880*/  @!P1 IMAD.IADD R2, R2, 0x1, -R5 ;  /* 0x0000000102029824 */ /* 0x000fe200078e0a05 */
[----:B------:R-:W-:Y:S01]  /*1890*/  ISETP.NE.AND P1, PT, R15, RZ, PT ;  /* 0x000000ff0f00720c */ /* 0x000fe20003f25270 */
[----:B------:R-:W-:-:S03]  /*18a0*/  IMAD.HI.U32 R21, R21, R6, R20 ;  /* 0x0000000615157227 */ /* 0x000fc600078e0014 */
[----:B------:R-:W-:Y:S02]  /*18b0*/  ISETP.GE.U32.AND P2, PT, R2, R5, PT ;  /* 0x000000050200720c */ /* 0x000fe40003f46070 */
[----:B------:R-:W-:Y:S01]  /*18c0*/  LOP3.LUT R2, R16, R15, RZ, 0x3c, !PT ;  /* 0x0000000f10027212 */ /* 0x000fe200078e3cff */
[----:B------:R-:W1:Y:S03]  /*18d0*/  LDC R5, c[0x0][0x5e0] ;  /* 0x00017800ff057b82 */ /* 0x000e660000000800 */
[----:B------:R-:W-:-:S07]  /*18e0*/  ISETP.GE.AND P0, PT, R2, RZ, PT ;  /* 0x000000ff0200720c */ /* 0x000fce0003f06270 */
[----:B------:R-:W-:-:S06]  /*18f0*/  @P2 VIADD R4, R4, 0x1 ;  /* 0x0000000104042836 */ /* 0x000fcc0000000000 */
[----:B------:R-:W-:Y:S02]  /*1900*/  @!P0 IADD3 R4, PT, PT, -R4, RZ, RZ ;  /* 0x000000ff04048210 */ /* 0x000fe40007ffe1ff */
[----:B------:R-:W-:-:S04]  /*1910*/  @!P1 LOP3.LUT R4, RZ, R15, RZ, 0x33, !PT ;  /* 0x0000000fff049212 */ /* 0x000fc800078e33ff */
[----:B------:R-:W-:Y:S02]  /*1920*/  IABS R3, R4 ;  /* 0x0000000400037213 */ /* 0x000fe40000000000 */
[----:B-1----:R-:W-:-:S03]  /*1930*/  IABS R2, R5 ;  /* 0x0000000500027213 */ /* 0x002fc60000000000 */
[----:B------:R-:W-:Y:S01]  /*1940*/  IMAD.MOV.U32 R14, RZ, RZ, R3 ;  /* 0x000000ffff0e7224 */ /* 0x000fe200078e0003 */
[----:B------:R-:W1:Y:S03]  /*1950*/  I2F.RP R17, R2 ;  /* 0x0000000200117306 */ /* 0x000e660000209400 */
[----:B------:R-:W-:-:S05]  /*1960*/  IMAD.HI.U32 R6, R21, R14, RZ ;  /* 0x0000000e15067227 */ /* 0x000fca00078e00ff */
[----:B------:R-:W-:-:S05]  /*1970*/  IADD3 R3, PT, PT, -R6, RZ, RZ ;  /* 0x000000ff06037210 */ /* 0x000fca0007ffe1ff */
[----:B------:R-:W-:Y:S01]  /*1980*/  IMAD R3, R12, R3, R14 ;  /* 0x000000030c037224 */ /* 0x000fe200078e020e */
[----:B------:R-:W-:Y:S01]  /*1990*/  SHF.L.U32 R14, R10, 0x1f, RZ ;  /* 0x0000001f0a0e7819 */ /* 0x000fe200000006ff */
[----:B-1----:R-:W1:Y:S03]  /*19a0*/  MUFU.RCP R17, R17 ;  /* 0x0000001100117308 */ /* 0x002e660000001000 */
[----:B------:R-:W-:-:S13]  /*19b0*/  ISETP.GT.U32.AND P1, PT, R12, R3, PT ;  /* 0x000000030c00720c */ /* 0x000fda0003f24070 */
[----:B------:R-:W-:Y:S01]  /*19c0*/  @!P1 IMAD.IADD R3, R3, 0x1, -R12 ;  /* 0x0000000103039824 */ /* 0x000fe200078e0a0c */
[----:B------:R-:W-:Y:S01]  /*19d0*/  @!P1 IADD3 R6, PT, PT, R6, 0x1, RZ ;  /* 0x0000000106069810 */ /* 0x000fe20007ffe0ff */
[----:B-1----:R-:W-:Y:S01]  /*19e0*/  VIADD R20, R17, 0xffffffe ;  /* 0x0ffffffe11147836 */ /* 0x002fe20000000000 */
[----:B------:R-:W-:Y:S02]  /*19f0*/  ISETP.NE.AND P1, PT, R7, RZ, PT ;  /* 0x000000ff0700720c */ /* 0x000fe40003f25270 */
[----:B------:R-:W-:Y:S01]  /*1a00*/  ISETP.GE.U32.AND P2, PT, R3, R12, PT ;  /* 0x0000000c0300720c */ /* 0x000fe20003f46070 */
[----:B------:R-:W1:Y:S01]  /*1a10*/  F2I.FTZ.U32.TRUNC.NTZ R21, R20 ;  /* 0x0000001400157305 */ /* 0x000e62000021f000 */
[----:B------:R-:W-:-:S04]  /*1a20*/  LOP3.LUT R3, R4, R7, RZ, 0x3c, !PT ;  /* 0x0000000704037212 */ /* 0x000fc800078e3cff */
[----:B------:R-:W-:-:S07]  /*1a30*/  ISETP.GE.AND P0, PT, R3, RZ, PT ;  /* 0x000000ff0300720c */ /* 0x000fce0003f06270 */
[----:B------:R-:W-:Y:S01]  /*1a40*/  @P2 VIADD R6, R6, 0x1 ;  /* 0x0000000106062836 */ /* 0x000fe20000000000 */
[----:B------:R2:W3:Y:S01]  /*1a50*/  SYNCS.PHASECHK.TRANS64.TRYWAIT P2, [UR4+0x40], R14 ;  /* 0x0000400eff0075a7 */ /* 0x0004e20008041104 */
[----:B-1----:R-:W-:Y:S02]  /*1a60*/  IMAD.MOV R3, RZ, RZ, -R21 ;  /* 0x000000ffff037224 */ /* 0x002fe400078e0a15 */
[----:B------:R-:W-:Y:S02]  /*1a70*/  IMAD.MOV.U32 R20, RZ, RZ, RZ ;  /* 0x000000ffff147224 */ /* 0x000fe400078e00ff */
[----:B------:R-:W-:Y:S01]  /*1a80*/  @!P0 IADD3 R6, PT, PT, -R6, RZ, RZ ;  /* 0x000000ff06068210 */ /* 0x000fe20007ffe1ff */
[----:B------:R-:W-:Y:S01]  /*1a90*/  IMAD R12, R3, R2, RZ ;  /* 0x00000002030c7224 */ /* 0x000fe200078e02ff */
[----:B------:R-:W-:-:S03]  /*1aa0*/  @!P1 LOP3.LUT R6, RZ, R7, RZ, 0x33, !PT ;  /* 0x00000007ff069212 */ /* 0x000fc600078e33ff */
[----:B------:R-:W-:Y:S01]  /*1ab0*/  IMAD.HI.U32 R17, R21, R12, R20 ;  /* 0x0000000c15117227 */ /* 0x000fe200078e0014 */
[----:B------:R-:W-:-:S05]  /*1ac0*/  IABS R3, R6 ;  /* 0x0000000600037213 */ /* 0x000fca0000000000 */
[----:B------:R-:W-:-:S04]  /*1ad0*/  IMAD.MOV.U32 R12, RZ, RZ, R3 ;  /* 0x000000ffff0c7224 */ /* 0x000fc800078e0003 */
[----:B------:R-:W-:-:S05]  /*1ae0*/  IMAD.HI.U32 R17, R17, R12, RZ ;  /* 0x0000000c11117227 */ /* 0x000fca00078e00ff */
[----:B------:R-:W-:-:S05]  /*1af0*/  IADD3 R3, PT, PT, -R17, RZ, RZ ;  /* 0x000000ff11037210 */ /* 0x000fca0007ffe1ff */
[----:B------:R-:W-:-:S05]  /*1b00*/  IMAD R3, R2, R3, R12 ;  /* 0x0000000302037224 */ /* 0x000fca00078e020c */
[----:B------:R-:W-:-:S13]  /*1b10*/  ISETP.GT.U32.AND P1, PT, R2, R3, PT ;  /* 0x000000030200720c */ /* 0x000fda0003f24070 */
[----:B------:R-:W-:Y:S01]  /*1b20*/  @!P1 IMAD.IADD R3, R3, 0x1, -R2 ;  /* 0x0000000103039824 */ /* 0x000fe200078e0a02 */
[----:B------:R-:W-:Y:S02]  /*1b30*/  @!P1 IADD3 R17, PT, PT, R17, 0x1, RZ ;  /* 0x0000000111119810 */ /* 0x000fe40007ffe0ff */
[----:B------:R-:W-:Y:S02]  /*1b40*/  ISETP.NE.AND P1, PT, R5, RZ, PT ;  /* 0x000000ff0500720c */ /* 0x000fe40003f25270 */
[----:B------:R-:W-:Y:S01]  /*1b50*/  ISETP.GE.U32.AND P3, PT, R3, R2, PT ;  /* 0x000000020300720c */ /* 0x000fe20003f66070 */
[----:B------:R-:W-:Y:S01]  /*1b60*/  IMAD.MOV R2, RZ, RZ, -R4 ;  /* 0x000000ffff027224 */ /* 0x000fe200078e0a04 */
[----:B------:R-:W-:-:S03]  /*1b70*/  LOP3.LUT R3, R6, R5, RZ, 0x3c, !PT ;  /* 0x0000000506037212 */ /* 0x000fc600078e3cff */
[----:B------:R-:W-:Y:S01]  /*1b80*/  IMAD R2, R15, R2, R16 ;  /* 0x000000020f027224 */ /* 0x000fe200078e0210 */
[----:B------:R-:W-:Y:S02]  /*1b90*/  ISETP.GE.AND P0, PT, R3, RZ, PT ;  /* 0x000000ff0300720c */ /* 0x000fe40003f06270 */
[----:B------:R-:W-:Y:S02]  /*1ba0*/  IADD3 R3, PT, PT, -R6, RZ, RZ ;  /* 0x000000ff06037210 */ /* 0x000fe40007ffe1ff */
[----:B------:R-:W-:-:S03]  /*1bb0*/  R2UR UR26, R2 ;  /* 0x00000000021a72ca */ /* 0x000fc600000e0000 */
[----:B------:R-:W-:Y:S02]  /*1bc0*/  @P3 VIADD R17, R17, 0x1 ;  /* 0x0000000111113836 */ /* 0x000fe40000000000 */
[----:B------:R-:W-:-:S04]  /*1bd0*/  IMAD R7, R7, R3, R4 ;  /* 0x0000000307077224 */ /* 0x000fc800078e0204 */
[----:B------:R-:W-:Y:S01]  /*1be0*/  @!P0 IMAD.MOV R17, RZ, RZ, -R17 ;  /* 0x000000ffff118224 */ /* 0x000fe200078e0a11 */
[----:B------:R-:W-:-:S03]  /*1bf0*/  @!P1 LOP3.LUT R17, RZ, R5, RZ, 0x33, !PT ;  /* 0x00000005ff119212 */ /* 0x000fc600078e33ff */
[----:B------:R-:W-:Y:S02]  /*1c00*/  USHF.L.U32 UR26, UR26, 0x7, URZ ;  /* 0x000000071a1a7899 */ /* 0x000fe400080006ff */
[----:B------:R-:W-:-:S04]  /*1c10*/  IMAD.MOV R2, RZ, RZ, -R17 ;  /* 0x000000ffff027224 */ /* 0x000fc800078e0a11 */
[----:B------:R-:W-:Y:S01]  /*1c20*/  IMAD R6, R5, R2, R6 ;  /* 0x0000000205067224 */ /* 0x000fe200078e0206 */
[----:B--2---:R-:W-:Y:S06]  /*1c30*/  BRA.U !UP0, `(.L_x_23) ;  /* 0x0000000508a07547 */ /* 0x004fec000b800000 */
[----:B------:R-:W1:Y:S01]  /*1c40*/  LDC.64 R2, c[0x0][0x5f8] ;  /* 0x00017e00ff027b82 */ /* 0x000e620000000a00 */
[----:B------:R-:W2:Y:S01]  /*1c50*/  LDCU UR5, c[0x0][0x5c8] ;  /* 0x0000b900ff0577ac */ /* 0x000ea20008000800 */
[----:B------:R-:W1:Y:S06]  /*1c60*/  LDCU.64 UR8, c[0x0][0x5c0] ;  /* 0x0000b800ff0877ac */ /* 0x000e6c0008000a00 */
[----:B------:R-:W2:Y:S01]  /*1c70*/  LDC R4, c[0x0][0x600] ;  /* 0x00018000ff047b82 */ /* 0x000ea20000000800 */
[----:B------:R-:W4:Y:S01]  /*1c80*/  LDCU UR37, c[0x0][0x5a8] ;  /* 0x0000b500ff2577ac */ /* 0x000f220008000800 */
[----:B------:R-:W1:Y:S01]  /*1c90*/  LDCU UR36, c[0x0][0x59c] ;  /* 0x0000b380ff2477ac */ /* 0x000e620008000800 */
[----:B------:R-:W1:Y:S01]  /*1ca0*/  LDCU UR35, c[0x0][0x590] ;  /* 0x0000b200ff2377ac */ /* 0x000e620008000800 */
[----:B------:R-:W1:Y:S02]  /*1cb0*/  LDCU UR34, c[0x0][0x594] ;  /* 0x0000b280ff2277ac */ /* 0x000e640008000800 */
[----:B-1----:R-:W-:Y:S01]  /*1cc0*/  IMAD R2, R7, UR8, R2 ;  /* 0x0000000807027c24 */ /* 0x002fe2000f8e0202 */
[----:B------:R-:W1:Y:S01]  /*1cd0*/  LDCU UR31, c[0x0][0x598] ;  /* 0x0000b300ff1f77ac */ /* 0x000e620008000800 */
[----:B------:R-:W-:Y:S01]  /*1ce0*/  IMAD R5, R6, UR9, R3 ;  /* 0x0000000906057c24 */ /* 0x000fe2000f8e0203 */
[----:B------:R-:W1:Y:S01]  /*1cf0*/  LDCU UR23, c[0x0][0x5ac] ;  /* 0x0000b580ff1777ac */ /* 0x000e620008000800 */
[----:B--2---:R-:W-:Y:S01]  /*1d00*/  IMAD R4, R17, UR5, R4 ;  /* 0x0000000511047c24 */ /* 0x004fe2000f8e0204 */
[----:B------:R-:W2:Y:S01]  /*1d10*/  LDCU UR22, c[0x0][0x5b0] ;  /* 0x0000b600ff1677ac */ /* 0x000ea20008000800 */
[----:B------:R-:W1:Y:S01]  /*1d20*/  LDCU UR15, c[0x0][0x5cc] ;  /* 0x0000b980ff0f77ac */ /* 0x000e620008000800 */
[----:B------:R-:W1:Y:S01]  /*1d30*/  LDCU UR4, c[0x0][0x5ec] ;  /* 0x0000bd80ff0477ac */ /* 0x000e620008000800 */
[----:B------:R-:W1:Y:S01]  /*1d40*/  LDCU.64 UR20, c[0x0][0x5a0] ;  /* 0x0000b400ff1477ac */ /* 0x000e620008000a00 */
[----:B------:R-:W1:Y:S01]  /*1d50*/  LDCU.64 UR18, c[0x0][0x5d0] ;  /* 0x0000ba00ff1277ac */ /* 0x000e620008000a00 */
[----:B------:R-:W1:Y:S01]  /*1d60*/  LDCU.64 UR6, c[0x0][0x5f0] ;  /* 0x0000be00ff0677ac */ /* 0x000e620008000a00 */
[----:B------:R-:W-:Y:S01]  /*1d70*/  UIADD3 UR10, UPT, UPT, UR26, 0x40, URZ ;  /* 0x000000401a0a7890 */ /* 0x000fe2000fffe0ff */
[----:B------:R-:W-:Y:S01]  /*1d80*/  UMOV UR38, URZ ;  /* 0x000000ff00267c82 */ /* 0x000fe20008000000 */
[----:B----4-:R-:W-:-:S10]  /*1d90*/  UMOV UR64, UR56 ;  /* 0x0000003800407c82 */ /* 0x010fd40008000000 */
.L_x_29:
[----:B------:R-:W-:Y:S01]  /*1da0*/  @!P6 MOV R12, 0x6000 ;  /* 0x00006000000ce802 */ /* 0x000fe20000000f00 */
[----:B------:R-:W-:Y:S01]  /*1db0*/  ULEA UR45, UR64, UR53, 0x3 ;  /* 0x00000035402d7291 */ /* 0x000fe2000f8e18ff */
[----:B--23--:R-:W-:Y:S11]  /*1dc0*/  @P2 BRA `(.L_x_24) ;  /* 0x00000000000c2947 */ /* 0x00cff60003800000 */
[----:B------:R-:W-:Y:S04]  /*1dd0*/  SHF.L.U32 R14, R10, 0x1f, RZ ;  /* 0x0000001f0a0e7819 */ /* 0x000fe800000006ff */
[----:B------:R-:W3:Y:S02]  /*1de0*/  SYNCS.PHASECHK.TRANS64.TRYWAIT P0, [UR45+0x40], R14 ;  /* 0x0000400eff0075a7 */ /* 0x000ee4000800112d */
[----:B---3--:R-:W-:Y:S05]  /*1df0*/  @!P0 BRA `(.L_x_25) ;  /* 0x0000007400648947 */ /* 0x008fea0003800000 */
.L_x_24:
[----:B------:R4:W-:Y:S01]  /*1e00*/  @!P6 SYNCS.ARRIVE.TRANS64 RZ, [UR45], R12 ;  /* 0x0000000cffffe9a7 */ /* 0x0009e2000800002d */
[----:B------:R-:W-:Y:S04]  /*1e10*/  ULOP3.LUT UR5, UR55, 0x2, URZ, 0xfc, !UPT ;  /* 0x0000000237057892 */ /* 0x000fe8000f8efcff */
[----:B------:R-:W-:Y:S09]  /*1e20*/  UISETP.NE.AND UP0, UPT, UR5, 0x2, UPT ;  /* 0x000000020500788c */ /* 0x000ff2000bf05270 */
[----:B------:R-:W-:Y:S05]  /*1e30*/  BRA.U UP0, `(.L_x_26) ;  /* 0x0000000100047547 */ /* 0x000fea000b800000 */
[----:B-12---:R-:W-:Y:S05]  /*1e40*/  BPT.TRAP 0x1 ;  /* 0x000000040000795c */ /* 0x006fea0000300000 */
.L_x_26:
[----:B------:R-:W-:Y:S04]  /*1e50*/  BSSY.RECONVERGENT B0, `(.L_x_27) ;  /* 0x0000003000007945 */ /* 0x000fe80003800200 */
[----:B------:R-:W-:Y:S05]  /*1e60*/  @P5 BRA `(.L_x_28) ;  /* 0x0000000000045947 */ /* 0x000fea0003800000 */
[----:B-12---:R-:W-:Y:S05]  /*1e70*/  BPT.TRAP 0x1 ;  /* 0x000000040000795c */ /* 0x006fea0000300000 */
.L_x_28:
[----:B-12---:R-:W-:Y:S05]  /*1e80*/  BSYNC.RECONVERGENT B0 ;  /* 0x0000000000007941 */ /* 0x006fea0003800200 */
.L_x_27:
[----:B------:R-:W-:Y:S01]  /*1e90*/  UIADD3 UR56, UPT, UPT, UR64, 0x1, URZ ;  /* 0x0000000140387890 */ /* 0x000fe2000fffe0ff */
[----:B---3--:R-:W-:Y:S01]  /*1ea0*/  IMAD.MOV.U32 R3, RZ, RZ, 0x3 ;  /* 0x00000003ff037424 */ /* 0x008fe200078e00ff */
[----:B------:R-:W-:Y:S02]  /*1eb0*/  USHF.L.U32 UR47, UR38, 0x6, URZ ;  /* 0x00000006262f7899 */ /* 0x000fe400080006ff */
[----:B------:R-:W-:Y:S02]  /*1ec0*/  UISETP.NE.AND UP0, UPT, UR56, 0x8, UPT ;  /* 0x000000083800788c */ /* 0x000fe4000bf05270 */
[----:B------:R-:W-:Y:S02]  /*1ed0*/  ULOP3.LUT UR5, UR47, UR32, URZ, 0xfc, !UPT ;  /* 0x000000202f057292 */ /* 0x000fe4000f8efcff */
[----:B------:R-:W-:Y:S02]  /*1ee0*/  USEL UR9, URZ, 0x1, UP0 ;  /* 0x00000001ff097887 */ /* 0x000fe40008000000 */
[----:B------:R-:W-:Y:S01]  /*1ef0*/  USEL UR56, UR56, URZ, UP0 ;  /* 0x000000ff38387287 */ /* 0x000fe20008000000 */
[----:B------:R-:W-:Y:S03]  /*1f00*/  ELECT P0, URZ, PT ;  /* 0x0000000000ff782f */ /* 0x000fe60003800000 */
[----:B------:R-:W-:Y:S01]  /*1f10*/  ULEA UR8, UR56, UR53, 0x3 ;  /* 0x0000003538087291 */ /* 0x000fe2000f8e18ff */
[----:B------:R-:W-:Y:S01]  /*1f20*/  LOP3.LUT R10, R10, UR9, RZ, 0x3c, !PT ;  /* 0x000000090a0a7c12 */ /* 0x000fe2000f8e3cff */
[----:B------:R-:W-:Y:S02]  /*1f30*/  UIMAD.WIDE.U32 UR16, UR5, UR34, URZ ;  /* 0x00000022051072a5 */ /* 0x000fe4000f8e00ff */
[----:B------:R-:W-:Y:S01]  /*1f40*/  UISETP.NE.AND UP2, UPT, UR35, 0x1, UPT ;  /* 0x000000012300788c */ /* 0x000fe2000bf45270 */
[----:B------:R-:W-:Y:S01]  /*1f50*/  SHF.L.U32 R14, R10, 0x1f, RZ ;  /* 0x0000001f0a0e7819 */ /* 0x000fe200000006ff */
[----:B------:R-:W-:Y:S02]  /*1f60*/  USHF.R.U32.HI UR16, URZ, UR31, UR17 ;  /* 0x0000001fff107299 */ /* 0x000fe40008011611 */
[----:B------:R-:W-:Y:S01]  /*1f70*/  UISETP.NE.AND UP3, UPT, UR36, 0x1, UPT ;  /* 0x000000012400788c */ /* 0x000fe2000bf65270 */
[----:B------:R1:W2:Y:S01]  /*1f80*/  SYNCS.PHASECHK.TRANS64.TRYWAIT P2, [UR8+0x40], R14 ;  /* 0x0000400eff0075a7 */ /* 0x0002a20008041108 */
[----:B------:R-:W-:Y:S01]  /*1f90*/  USEL UR16, UR5, UR16, !UP2 ;  /* 0x0000001005107287 */ /* 0x000fe2000d000000 */
[----:B------:R-:W-:Y:S01]  /*1fa0*/  @P0 IMAD.U32 R19, R5, 0x20, R2 ;  /* 0x0000002005130824 */ /* 0x000fe200078e0002 */
[----:B------:R-:W-:Y:S01]  /*1fb0*/  UISETP.NE.AND UP2, UPT, UR37, 0x1, UPT ;  /* 0x000000012500788c */ /* 0x000fe2000bf45270 */
[----:B------:R-:W-:Y:S01]  /*1fc0*/  @P0 R2UR UR12, R3 ;  /* 0x00000000030c02ca */ /* 0x000fe200000e0000 */
[----:B------:R-:W-:Y:S01]  /*1fd0*/  UIMAD.WIDE.U32 UR40, UR16, UR20, URZ ;  /* 0x00000014102872a5 */ /* 0x000fe2000f8e00ff */
[----:B------:R-:W-:Y:S01]  /*1fe0*/  @P0 IMAD.U32 R19, R4, 0x400, R19 ;  /* 0x0000040004130824 */ /* 0x000fe200078e0013 */
[----:B------:R-:W-:Y:S02]  /*1ff0*/  UIADD3 UR33, UPT, UPT, -UR16, URZ, URZ ;  /* 0x000000ff10217290 */ /* 0x000fe4000fffe1ff */
[----:B------:R-:W-:Y:S02]  /*2000*/  USHF.R.U32.HI UR17, URZ, UR21, UR41 ;  /* 0x00000015ff117299 */ /* 0x000fe40008011629 */
[----:B------:R-:W-:Y:S01]  /*2010*/  USHF.L.U32 UR11, UR64, 0xd, URZ ;  /* 0x0000000d400b7899 */ /* 0x000fe200080006ff */
[----:B------:R-:W-:Y:S01]  /*2020*/  @P0 R2UR UR13, R19 ;  /* 0x00000000130d02ca */ /* 0x000fe200000e0000 */
[----:B------:R-:W-:Y:S02]  /*2030*/  USEL UR17, UR16, UR17, !UP3 ;  /* 0x0000001110117287 */ /* 0x000fe4000d800000 */
[----:B------:R-:W-:Y:S02]  /*2040*/  UIADD3 UR48, UP1, UPT, UR62, 0x80, URZ ;  /* 0x000000803e307890 */ /* 0x000fe4000ff3e0ff */
[----:B------:R-:W-:Y:S01]  /*2050*/  UIMAD.WIDE.U32 UR40, UR17, UR23, URZ ;  /* 0x00000017112872a5 */ /* 0x000fe2000f8e00ff */
[----:B------:R-:W-:Y:S01]  /*2060*/  IMAD.U32 R3, RZ, RZ, UR12 ;  /* 0x0000000cff037e24 */ /* 0x000fe2000f8e00ff */
[----:B------:R-:W-:Y:S02]  /*2070*/  UIADD3 UR39, UPT, UPT, -UR17, URZ, URZ ;  /* 0x000000ff11277290 */ /* 0x000fe4000fffe1ff */
[----:B------:R-:W-:Y:S02]  /*2080*/  USHF.R.U32.HI UR30, URZ, UR22, UR41 ;  /* 0x00000016ff1e7299 */ /* 0x000fe40008011629 */
[----:B------:R-:W-:Y:S02]  /*2090*/  UIMAD UR5, UR35, UR33, UR5 ;  /* 0x00000021230572a4 */ /* 0x000fe4000f8e0205 */
[----:B------:R-:W-:Y:S01]  /*20a0*/  USEL UR30, UR17, UR30, !UP2 ;  /* 0x0000001e111e7287 */ /* 0x000fe2000d000000 */
[----:B----4-:R-:W-:Y:S01]  /*20b0*/  IMAD.U32 R12, RZ, RZ, UR13 ;  /* 0x0000000dff0c7e24 */ /* 0x010fe2000f8e00ff */
[----:B------:R-:W-:Y:S02]  /*20c0*/  ULOP3.LUT UR8, UR11, UR52, URZ, 0xfc, !UPT ;  /* 0x000000340b087292 */ /* 0x000fe4000f8efcff */
[----:B------:R-:W-:Y:S02]  /*20d0*/  UIADD3.X UR49, UPT, UPT, URZ, UR63, URZ, UP1, !UPT ;  /* 0x0000003fff317290 */ /* 0x000fe40008ffe4ff */
[----:B------:R-:W-:Y:S01]  /*20e0*/  UIADD3 UR44, UPT, UPT, UR53, 0x4400, UR11 ;  /* 0x00004400352c7890 */ /* 0x000fe2000fffe00b */
[----:B------:R-:W-:Y:S01]  /*20f0*/  @P0 PRMT R3, R12, 0x5410, R3 ;  /* 0x000054100c030816 */ /* 0x000fe20000000003 */
[----:B------:R-:W-:Y:S02]  /*2100*/  UIADD3 UR33, UPT, UPT, -UR30, URZ, URZ ;  /* 0x000000ff1e217290 */ /* 0x000fe4000fffe1ff */
[----:B------:R-:W-:Y:S01]  /*2110*/  UIMAD UR16, UR36, UR39, UR16 ;  /* 0x00000027241072a4 */ /* 0x000fe2000f8e0210 */
[----:B------:R-:W-:Y:S01]  /*2120*/  @P0 R2UR UR61, R3 ;  /* 0x00000000033d02ca */ /* 0x000fe200000e0000 */
[----:B------:R-:W-:Y:S02]  /*2130*/  UIADD3 UR42, UP0, UPT, UR62, 0x180, URZ ;  /* 0x000001803e2a7890 */ /* 0x000fe4000ff1e0ff */
[----:B------:R-:W-:Y:S02]  /*2140*/  ULEA UR8, UR8, UR53, 0x1 ;  /* 0x0000003508087291 */ /* 0x000fe4000f8e08ff */
[----:B------:R-:W-:Y:S02]  /*2150*/  UIMAD UR17, UR37, UR33, UR17 ;  /* 0x00000021251172a4 */ /* 0x000fe4000f8e0211 */
[----:B------:R-:W-:Y:S02]  /*2160*/  UIMAD UR27, UR5, UR15, UR4 ;  /* 0x0000000f051b72a4 */ /* 0x000fe4000f8e0204 */
[----:B------:R-:W-:Y:S01]  /*2170*/  UIMAD UR28, UR16, UR18, UR6 ;  /* 0x00000012101c72a4 */ /* 0x000fe2000f8e0206 */
[----:B------:R-:W-:Y:S01]  /*2180*/  UMOV UR50, 0x0 ;  /* 0x0000000000327882 */ /* 0x000fe20000000000 */
[----:B------:R-:W-:Y:S01]  /*2190*/  UMOV UR51, 0x10000000 ;  /* 0x1000000000337882 */ /* 0x000fe20000000000 */
[----:B------:R-:W-:Y:S01]  /*21a0*/  UIADD3.X UR43, UPT, UPT, URZ, UR63, URZ, UP0, !UPT ;  /* 0x0000003fff2b7290 */ /* 0x000fe200087fe4ff */
[----:B------:R1:W-:Y:S01]  /*21b0*/  UTMALDG.2D [UR44], [UR48], desc[UR50] ;  /* 0x0000322c300075b4 */ /* 0x0003e20008009000 */
[----:B------:R-:W-:Y:S02]  /*21c0*/  UIADD3 UR24, UPT, UPT, UR8, 0x14400, URZ ;  /* 0x0001440008187890 */ /* 0x000fe4000fffe0ff */
[----:B------:R-:W-:Y:S01]  /*21d0*/  UIMAD UR29, UR17, UR19, UR7 ;  /* 0x00000013111d72a4 */ /* 0x000fe2000f8e0207 */
[----:B------:R-:W-:Y:S01]  /*21e0*/  UMOV UR25, UR45 ;  /* 0x0000002d00197c82 */ /* 0x000fe20008000000 */
[----:B------:R-:W-:Y:S01]  /*21f0*/  UIADD3 UR8, UPT, UPT, UR8, 0x16400, URZ ;  /* 0x0001640008087890 */ /* 0x000fe2000fffe0ff */
[----:B------:R-:W-:Y:S01]  /*2200*/  UMOV UR9, UR45 ;  /* 0x0000002d00097c82 */ /* 0x000fe20008000000 */
[----:B------:R-:W-:Y:S01]  /*2210*/  UMOV UR11, UR27 ;  /* 0x0000001b000b7c82 */ /* 0x000fe20008000000 */
[----:B------:R-:W-:Y:S01]  /*2220*/  UMOV UR12, UR28 ;  /* 0x0000001c000c7c82 */ /* 0x000fe20008000000 */
[----:B------:R-:W-:Y:S03]  /*2230*/  UMOV UR14, UR30 ;  /* 0x0000001e000e7c82 */ /* 0x000fe60008000000 */
[----:B------:R1:W-:Y:S01]  /*2240*/  UTMALDG.5D.IM2COL.MULTICAST [UR24], [UR42], UR61 ;  /* 0x000000182a0073b4 */ /* 0x0003e2000806083d */
[----:B------:R-:W-:Y:S01]  /*2250*/  UMOV UR13, UR29 ;  /* 0x0000001d000d7c82 */ /* 0x000fe20008000000 */
[----:B------:R-:W-:Y:S01]  /*2260*/  UIADD3 UR38, UPT, UPT, UR38, 0x1, URZ ;  /* 0x0000000126267890 */ /* 0x000fe2000fffe0ff */
[----:B------:R-:W-:Y:S01]  /*2270*/  UMOV UR33, UR54 ;  /* 0x0000003600217c82 */ /* 0x000fe20008000000 */
[----:B------:R-:W-:Y:S02]  /*2280*/  UMOV UR64, UR56 ;  /* 0x0000003800407c82 */ /* 0x000fe40008000000 */
[----:B------:R-:W-:Y:S01]  /*2290*/  UISETP.NE.AND UP0, UPT, UR38, UR54, UPT ;  /* 0x000000362600728c */ /* 0x000fe2000bf05270 */
[----:B------:R1:W-:Y:S08]  /*22a0*/  UTMALDG.5D.IM2COL.MULTICAST [UR8], [UR42], UR61 ;  /* 0x000000082a0073b4 */ /* 0x0003f0000806083d */
[----:B-1----:R-:W-:Y:S05]  /*22b0*/  BRA.U UP0, `(.L_x_29) ;  /* 0xfffffff900b87547 */ /* 0x002fea000b83ffff */
.L_x_23:
[----:B------:R-:W-:Y:S01]  /*22c0*/  ULEA UR4, UR56, UR53, 0x3 ;  /* 0x0000003538047291 */ /* 0x000fe2000f8e18ff */
[----:B------:R-:W-:Y:S01]  /*22d0*/  SHF.L.U32 R2, R10, 0x1f, RZ ;  /* 0x0000001f0a027819 */ /* 0x000fe200000006ff */
[----:B------:R-:W-:Y:S01]  /*22e0*/  @!P4 SYNCS.ARRIVE.TRANS64.A1T0 RZ, [UR53+0xc8], RZ ;  /* 0x0000c8ffffffc9a7 */ /* 0x000fe20008100035 */
[----:B------:R-:W-:-:S06]  /*22f0*/  UISETP.GT.AND UP0, UPT, UR60, UR59, UPT ;  /* 0x0000003b3c00728c */ /* 0x000fcc000bf04270 */
[----:B------:R1:W4:Y:S03]  /*2300*/  SYNCS.PHASECHK.TRANS64.TRYWAIT P1, [UR4+0x40], R2 ;  /* 0x00004002ff0075a7 */ /* 0x0003260008021104 */
[----:B------:R-:W-:Y:S05]  /*2310*/  BRA.U !UP0, `(.L_x_30) ;  /* 0x0000000508a47547 */ /* 0x000fea000b800000 */
[----:B-1----:R-:W1:Y:S01]  /*2320*/  LDC.64 R2, c[0x0][0x5f8] ;  /* 0x00017e00ff027b82 */ /* 0x002e620000000a00 */
[----:B------:R-:W2:Y:S01]  /*2330*/  LDCU UR5, c[0x0][0x5c8] ;  /* 0x0000b900ff0577ac */ /* 0x000ea20008000800 */
[----:B------:R-:W1:Y:S06]  /*2340*/  LDCU.64 UR8, c[0x0][0x5c0] ;  /* 0x0000b800ff0877ac */ /* 0x000e6c0008000a00 */
[----:B------:R-:W2:Y:S01]  /*2350*/  LDC R4, c[0x0][0x600] ;  /* 0x00018000ff047b82 */ /* 0x000ea20000000800 */
[----:B------:R-:W1:Y:S01]  /*2360*/  LDCU UR39, c[0x0][0x5a8] ;  /* 0x0000b500ff2777ac */ /* 0x000e620008000800 */
        /* <DEDUP_REMOVED lines=14> */
[----:B------:R-:W-:-:S02]  /*2450*/  UIADD3 UR24, UPT, UPT, UR57, UR33, URZ ;  /* 0x0000002139187290 */ /* 0x000fc4000fffe0ff */
[----:B------:R-:W-:Y:S01]  /*2460*/  UIADD3 UR10, UPT, UPT, UR26, 0x40, URZ ;  /* 0x000000401a0a7890 */ /* 0x000fe2000fffe0ff */
[----:B------:R-:W-:-:S11]  /*2470*/  UMOV UR61, UR56 ;  /* 0x00000038003d7c82 */ /* 0x000fd60008000000 */
.L_x_36:
[----:B------:R-:W-:Y:S01]  /*2480*/  @!P6 MOV R5, 0x6000 ;  /* 0x000060000005e802 */ /* 0x000fe20000000f00 */
[----:B------:R-:W-:Y:S01]  /*2490*/  ULEA UR49, UR61, UR53, 0x3 ;  /* 0x000000353d317291 */ /* 0x000fe2000f8e18ff */
[----:B--2-4-:R-:W-:Y:S11]  /*24a0*/  @P1 BRA `(.L_x_31) ;  /* 0x00000000000c1947 */ /* 0x014ff60003800000 */
[----:B------:R-:W-:Y:S04]  /*24b0*/  SHF.L.U32 R7, R10, 0x1f, RZ ;  /* 0x0000001f0a077819 */ /* 0x000fe800000006ff */
[----:B------:R-:W4:Y:S02]  /*24c0*/  SYNCS.PHASECHK.TRANS64.TRYWAIT P0, [UR49+0x40], R7 ;  /* 0x00004007ff0075a7 */ /* 0x000f240008001131 */
[----:B----4-:R-:W-:Y:S05]  /*24d0*/  @!P0 BRA `(.L_x_32) ;  /* 0x0000006c00c48947 */ /* 0x010fea0003800000 */
.L_x_31:
[----:B------:R1:W-:Y:S01]  /*24e0*/  @!P6 SYNCS.ARRIVE.TRANS64 RZ, [UR49], R5 ;  /* 0x00000005ffffe9a7 */ /* 0x0003e20008000031 */
[----:B------:R-:W-:Y:S04]  /*24f0*/  ULOP3.LUT UR5, UR55, 0x2, URZ, 0xfc, !UPT ;  /* 0x0000000237057892 */ /* 0x000fe8000f8efcff */
[----:B------:R-:W-:Y:S09]  /*2500*/  UISETP.NE.AND UP0, UPT, UR5, 0x2, UPT ;  /* 0x000000020500788c */ /* 0x000ff2000bf05270 */
[----:B------:R-:W-:Y:S05]  /*2510*/  BRA.U UP0, `(.L_x_33) ;  /* 0x0000000100047547 */ /* 0x000fea000b800000 */
[----:B-12---:R-:W-:Y:S05]  /*2520*/  BPT.TRAP 0x1 ;  /* 0x000000040000795c */ /* 0x006fea0000300000 */
.L_x_33:
[----:B------:R-:W-:Y:S04]  /*2530*/  BSSY.RECONVERGENT B0, `(.L_x_34) ;  /* 0x0000003000007945 */ /* 0x000fe80003800200 */
[----:B------:R-:W-:Y:S05]  /*2540*/  @P5 BRA `(.L_x_35) ;  /* 0x0000000000045947 */ /* 0x000fea0003800000 */
[----:B-12---:R-:W-:Y:S05]  /*2550*/  BPT.TRAP 0x1 ;  /* 0x000000040000795c */ /* 0x006fea0000300000 */
.L_x_35:
[----:B-12---:R-:W-:Y:S05]  /*2560*/  BSYNC.RECONVERGENT B0 ;  /* 0x0000000000007941 */ /* 0x006fea0003800200 */
.L_x_34:
[----:B------:R-:W-:Y:S01]  /*2570*/  UIADD3 UR56, UPT, UPT, UR61, 0x1, URZ ;  /* 0x000000013d387890 */ /* 0x000fe2000fffe0ff */
[----:B----4-:R-:W-:Y:S01]  /*2580*/  IMAD.MOV.U32 R4, RZ, RZ, 0x3 ;  /* 0x00000003ff047424 */ /* 0x010fe200078e00ff */
        /* <DEDUP_REMOVED lines=32> */
[----:B------:R-:W-:Y:S01]  /*2790*/  IMAD.U32 R5, RZ, RZ, UR11 ;  /* 0x0000000bff057e24 */ /* 0x000fe2000f8e00ff */
        /* <DEDUP_REMOVED lines=14> */
[----:B------:R-:W-:Y:S01]  /*2880*/  UMOV UR50, UR46 ;  /* 0x0000002e00327c82 */ /* 0x000fe20008000000 */
[----:B------:R-:W-:Y:S01]  /*2890*/  UIADD3.X UR45, UPT, UPT, URZ, UR63, URZ, UP0, !UPT ;  /* 0x0000003fff2d7290 */ /* 0x000fe200087fe4ff */
[----:B------:R1:W-:Y:S01]  /*28a0*/  UTMALDG.2D [UR48], [UR64], desc[UR66] ;  /* 0x00004230400075b4 */ /* 0x0003e20008009000 */
[----:B------:R-:W-:Y:S02]  /*28b0*/  UIADD3 UR16, UPT, UPT, UR8, 0x14400, URZ ;  /* 0x0001440008107890 */ /* 0x000fe4000fffe0ff */
[----:B------:R-:W-:Y:S01]  /*28c0*/  UIMAD UR21, UR25, UR29, UR7 ;  /* 0x0000001d191572a4 */ /* 0x000fe2000f8e0207 */
[----:B------:R-:W-:Y:S01]  /*28d0*/  UMOV UR17, UR49 ;  /* 0x0000003100117c82 */ /* 0x000fe20008000000 */
[----:B------:R-:W-:Y:S01]  /*28e0*/  UMOV UR18, UR26 ;  /* 0x0000001a00127c82 */ /* 0x000fe20008000000 */
[----:B------:R-:W-:Y:S01]  /*28f0*/  UIADD3 UR8, UPT, UPT, UR8, 0x16400, URZ ;  /* 0x0001640008087890 */ /* 0x000fe2000fffe0ff */
[----:B------:R-:W-:Y:S01]  /*2900*/  UMOV UR9, UR49 ;  /* 0x0000003100097c82 */ /* 0x000fe20008000000 */
[----:B------:R-:W-:Y:S01]  /*2910*/  UMOV UR11, UR19 ;  /* 0x00000013000b7c82 */ /* 0x000fe20008000000 */
[----:B------:R-:W-:Y:S03]  /*2920*/  UMOV UR12, UR20 ;  /* 0x00000014000c7c82 */ /* 0x000fe60008000000 */
[----:B------:R1:W-:Y:S01]  /*2930*/  UTMALDG.5D.IM2COL.MULTICAST [UR16], [UR44], UR47 ;  /* 0x000000102c0073b4 */ /* 0x0003e2000806082f */
[----:B------:R-:W-:Y:S01]  /*2940*/  UMOV UR14, UR22 ;  /* 0x00000016000e7c82 */ /* 0x000fe20008000000 */
[----:B------:R-:W-:Y:S01]  /*2950*/  UMOV UR13, UR21 ;  /* 0x00000015000d7c82 */ /* 0x000fe20008000000 */
[----:B------:R-:W-:Y:S01]  /*2960*/  UIADD3 UR33, UPT, UPT, UR33, 0x1, URZ ;  /* 0x0000000121217890 */ /* 0x000fe2000fffe0ff */
[----:B------:R-:W-:Y:S03]  /*2970*/  UMOV UR61, UR56 ;  /* 0x00000038003d7c82 */ /* 0x000fe60008000000 */
[----:B------:R-:W-:Y:S01]  /*2980*/  UISETP.NE.AND UP0, UPT, UR33, UR24, UPT ;  /* 0x000000182100728c */ /* 0x000fe2000bf05270 */
[----:B------:R1:W-:Y:S08]  /*2990*/  UTMALDG.5D.IM2COL.MULTICAST [UR8], [UR44], UR47 ;  /* 0x000000082c0073b4 */ /* 0x0003f0000806082f */
[----:B-1----:R-:W-:Y:S05]  /*29a0*/  BRA.U UP0, `(.L_x_36) ;  /* 0xfffffff900b47547 */ /* 0x002fea000b83ffff */
.L_x_30:
[----:B------:R-:W-:Y:S01]  /*29b0*/  SHF.L.U32 R3, R8, 0x1f, RZ ;  /* 0x0000001f08037819 */ /* 0x000fe200000006ff */
[----:B------:R-:W-:-:S03]  /*29c0*/  NOP ;  /* 0x0000000000007918 */ /* 0x000fc60000000000 */
[----:B------:R-:W3:Y:S02]  /*29d0*/  SYNCS.PHASECHK.TRANS64.TRYWAIT P0, [UR53+0xd0], R3 ;  /* 0x0000d003ff0075a7 */ /* 0x000ee40008001135 */
[----:B---3--:R-:W-:Y:S05]  /*29e0*/  @!P0 BRA `(.L_x_37) ;  /* 0x0000006800988947 */ /* 0x008fea0003800000 */
.L_x_138:
[----:B------:R-:W3:Y:S01]  /*29f0*/  LDS.128 R4, [UR53+0x110] ;  /* 0x00011035ff047984 */ /* 0x000ee20008000c00 */
[----:B------:R-:W-:Y:S01]  /*2a00*/  UIADD3 UR4, UPT, UPT, UR53, 0xd8, URZ ;  /* 0x000000d835047890 */ /* 0x000fe2000fffe0ff */
[----:B--2-4-:R-:W-:Y:S01]  /*2a10*/  ISETP.GE.AND P1, PT, R26, 0x1, PT ;  /* 0x000000011a00780c */ /* 0x014fe20003f26270 */
[----:B------:R-:W-:Y:S01]  /*2a20*/  @!PT LDS RZ, [RZ] ;  /* 0x00000000fffff984 */ /* 0x000fe20000000800 */
[----:B------:R-:W-:Y:S01]  /*2a30*/  @!PT LDS RZ, [RZ] ;  /* 0x00000000fffff984 */ /* 0x000fe20000000800 */
[----:B------:R-:W-:Y:S01]  /*2a40*/  @!PT LDS RZ, [RZ] ;  /* 0x00000000fffff984 */ /* 0x000fe20000000800 */
[----:B------:R-:W-:Y:S01]  /*2a50*/  @!PT LDS RZ, [RZ] ;  /* 0x00000000fffff984 */ /* 0x000fe20000000800 */
[----:B------:R2:W-:Y:S06]  /*2a60*/  MEMBAR.ALL.CTA ;  /* 0x0000000000007992 */ /* 0x0005ec0000008000 */
[----:B--2---:R-:W2:Y:S01]  /*2a70*/  FENCE.VIEW.ASYNC.S ;  /* 0x00000000000073c6 */ /* 0x004ea20000000000 */
[----:B------:R-:W-:-:S09]  /*2a80*/  UPRMT UR4, URZ, 0x654, UR4 ;  /* 0x00000654ff047896 */ /* 0x000fd20008000004 */
[----:B--2---:R-:W-:Y:S01]  /*2a90*/  SYNCS.ARRIVE.TRANS64.RED.A1T0 RZ, [UR4], RZ ;  /* 0x000000ffffff79a7 */ /* 0x004fe20008100404 */
[----:B---3--:R-:W-:-:S13]  /*2aa0*/  LOP3.LUT P0, RZ, R6, 0x1, RZ, 0xc0, !PT ;  /* 0x0000000106ff7812 */ /* 0x008fda000780c0ff */
[----:B------:R-:W-:Y:S02]  /*2ab0*/  @P0 MOV R13, R4 ;  /* 0x00000004000d0202 */ /* 0x000fe40000000f00 */
[----:B------:R-:W-:Y:S01]  /*2ac0*/  @P0 LOP3.LUT R11, R5, 0xffff, RZ, 0xc0, !PT ;  /* 0x0000ffff050b0812 */ /* 0x000fe200078ec0ff */
[----:B------:R-:W-:Y:S06]  /*2ad0*/  @!P1 BRA `(.L_x_38) ;  /* 0x0000000000b89947 */ /* 0x000fec0003800000 */
[----:B------:R-:W2:Y:S01]  /*2ae0*/  LDC.64 R4, c[0x0][0xc18] ;  /* 0x00030600ff047b82 */ /* 0x000ea20000000a00 */
[----:B------:R-:W-:-:S07]  /*2af0*/  ISETP.NE.AND P3, PT, R26, 0x1, PT ;  /* 0x000000011a00780c */ /* 0x000fce0003f65270 */
[----:B------:R-:W3:Y:S08]  /*2b00*/  LDC.64 R6, c[0x0][0xc10] ;  /* 0x00030400ff067b82 */ /* 0x000ef00000000a00 */
[----:B------:R-:W4:Y:S08]  /*2b10*/  LDC R12, c[0x0][0xc20] ;  /* 0x00030800ff0c7b82 */ /* 0x000f300000000800 */
[----:B------:R-:W4:Y:S01]  /*2b20*/  LDC R14, c[0x0][0xc0c] ;  /* 0x00030300ff0e7b82 */ /* 0x000f220000000800 */
[----:B--2---:R-:W-:Y:S01]  /*2b30*/  IMAD.HI.U32 R17, R0, R5, RZ ;  /* 0x0000000500117227 */ /* 0x004fe200078e00ff */
[----:B------:R-:W-:-:S03]  /*2b40*/  ISETP.NE.AND P1, PT, R4, 0x1, PT ;  /* 0x000000010400780c */ /* 0x000fc60003f25270 */
[----:B------:R-:W-:-:S03]  /*2b50*/  IMAD.HI.U32 R5, R11, R5, RZ ;  /* 0x000000050b057227 */ /* 0x000fc600078e00ff */
[----:B-1----:R-:W1:Y:S01]  /*2b60*/  LDC.64 R2, c[0x0][0xc28] ;  /* 0x00030a00ff027b82 */ /* 0x002e620000000a00 */
[----:B---3--:R-:W-:-:S04]  /*2b70*/  IMAD.HI.U32 R16, R9, R6, RZ ;  /* 0x0000000609107227 */ /* 0x008fc800078e00ff */
[----:B------:R-:W-:Y:S01]  /*2b80*/  IMAD.HI.U32 R18, R13, R6, RZ ;  /* 0x000000060d127227 */ /* 0x000fe200078e00ff */
[----:B------:R-:W-:Y:S02]  /*2b90*/  SHF.R.U32.HI R16, RZ, R7, R16 ;  /* 0x00000007ff107219 */ /* 0x000fe40000011610 */
[-C--:B----4-:R-:W-:Y:S02]  /*2ba0*/  SHF.R.U32.HI R17, RZ, R12.reuse, R17 ;  /* 0x0000000cff117219 */ /* 0x090fe40000011611 */
[----:B------:R-:W-:Y:S02]  /*2bb0*/  SHF.R.U32.HI R12, RZ, R12, R5 ;  /* 0x0000000cff0c7219 */ /* 0x000fe40000011605 */
[----:B------:R-:W-:Y:S02]  /*2bc0*/  SEL R17, R0, R17, !P1 ;  /* 0x0000001100117207 */ /* 0x000fe40004800000 */
[----:B------:R-:W-:Y:S02]  /*2bd0*/  SHF.R.U32.HI R18, RZ, R7, R18 ;  /* 0x00000007ff127219 */ /* 0x000fe40000011612 */
[----:B------:R-:W-:-:S02]  /*2be0*/  ISETP.NE.AND P2, PT, R14, 0x1, PT ;  /* 0x000000010e00780c */ /* 0x000fc40003f45270 */
[----:B------:R-:W-:Y:S02]  /*2bf0*/  SEL R5, R11, R12, !P1 ;  /* 0x0000000c0b057207 */ /* 0x000fe40004800000 */
[----:B------:R-:W-:Y:S02]  /*2c00*/  SEL R19, R9, R16, !P2 ;  /* 0x0000001009137207 */ /* 0x000fe40005000000 */
[----:B------:R-:W-:Y:S01]  /*2c10*/  SEL R7, R13, R18, !P2 ;  /* 0x000000120d077207 */ /* 0x000fe20005000000 */
[----:B-1----:R-:W-:-:S04]  /*2c20*/  IMAD.HI.U32 R16, R17, R2, RZ ;  /* 0x0000000211107227 */ /* 0x002fc800078e00ff */
[----:B------:R-:W-:Y:S01]  /*2c30*/  IMAD.HI.U32 R6, R19, R2, RZ ;  /* 0x0000000213067227 */ /* 0x000fe200078e00ff */
[----:B------:R-:W-:-:S04]  /*2c40*/  @P3 SHF.R.U32.HI R17, RZ, R3, R16 ;  /* 0x00000003ff113219 */ /* 0x000fc80000011610 */
[----:B------:R-:W-:Y:S01]  /*2c50*/  @P3 SHF.R.U32.HI R19, RZ, R3, R6 ;  /* 0x00000003ff133219 */ /* 0x000fe20000011606 */
[----:B------:R-:W-:-:S04]  /*2c60*/  IMAD R17, R26, R17, RZ ;  /* 0x000000111a117224 */ /* 0x000fc800078e02ff */
[----:B------:R-:W-:Y:S01]  /*2c70*/  IMAD R6, R26, R19, RZ ;  /* 0x000000131a067224 */ /* 0x000fe200078e02ff */
[----:B------:R-:W-:-:S04]  /*2c80*/  ISETP.GE.AND P1, PT, R5, R17, PT ;  /* 0x000000110500720c */ /* 0x000fc80003f26270 */
[----:B------:R-:W-:Y:S01]  /*2c90*/  ISETP.GE.OR P1, PT, R7, R6, P1 ;  /* 0x000000060700720c */ /* 0x000fe20000f26670 */
[----:B------:R-:W-:-:S05]  /*2ca0*/  IMAD.HI.U32 R6, R5, R2, RZ ;  /* 0x0000000205067227 */ /* 0x000fca00078e00ff */
[----:B------:R-:W-:-:S04]  /*2cb0*/  SHF.R.U32.HI R6, RZ, R3, R6 ;  /* 0x00000003ff067219 */ /* 0x000fc80000011606 */
[----:B------:R-:W-:-:S03]  /*2cc0*/  SEL R6, R5, R6, !P3 ;  /* 0x0000000605067207 */ /* 0x000fc60005800000 */
[----:B------:R-:W-:-:S04]  /*2cd0*/  @!P1 IMAD.HI.U32 R12, R7, R2, RZ ;  /* 0x00000002070c9227 */ /* 0x000fc800078e00ff */
[----:B------:R-:W-:Y:S01]  /*2ce0*/  IMAD.MOV R2, RZ, RZ, -R6 ;  /* 0x000000ffff027224 */ /* 0x000fe200078e0a06 */
[----:B------:R-:W-:-:S03]  /*2cf0*/  @!P1 SHF.R.U32.HI R12, RZ, R3, R12 ;  /* 0x00000003ff0c9219 */ /* 0x000fc6000001160c */
[----:B------:R-:W-:Y:S01]  /*2d00*/  IMAD R2, R26, R2, R5 ;  /* 0x000000021a027224 */ /* 0x000fe200078e0205 */
[----:B------:R-:W-:Y:S02]  /*2d10*/  @!P1 SEL R3, R7, R12, !P3 ;  /* 0x0000000c07039207 */ /* 0x000fe40005800000 */
[----:B------:R-:W-:-:S03]  /*2d20*/  IADD3 R12, PT, PT, -R5, RZ, RZ ;  /* 0x000000ff050c7210 */ /* 0x000fc60007ffe1ff */
[--C-:B------:R-:W-:Y:S02]  /*2d30*/  @!P1 IMAD.IADD R6, R6, 0x1, -R3.reuse ;  /* 0x0000000106069824 */ /* 0x100fe400078e0a03 */
[----:B------:R-:W-:Y:S01]  /*2d40*/  @!P1 IMAD R3, R2, R19, R3 ;  /* 0x0000001302039224 */ /* 0x000fe200078e0203 */
[----:B------:R-:W-:Y:S01]  /*2d50*/  IADD3 R2, PT, PT, -R7, RZ, RZ ;  /* 0x000000ff07027210 */ /* 0x000fe20007ffe1ff */
[----:B------:R-:W-:Y:S02]  /*2d60*/  @!P1 IMAD R5, R26, R6, R7 ;  /* 0x000000061a059224 */ /* 0x000fe400078e0207 */
[----:B------:R-:W-:Y:S02]  /*2d70*/  IMAD R11, R4, R12, R11 ;  /* 0x0000000c040b7224 */ /* 0x000fe400078e020b */
[----:B------:R-:W-:Y:S02]  /*2d80*/  @!P1 IMAD.MOV.U32 R7, RZ, RZ, R3 ;  /* 0x000000ffff079224 */ /* 0x000fe400078e0003 */
[----:B------:R-:W-:-:S02]  /*2d90*/  IMAD R2, R14, R2, R13 ;  /* 0x000000020e027224 */ /* 0x000fc400078e020d */
[----:B------:R-:W-:Y:S02]  /*2da0*/  IMAD R11, R5, R4, R11 ;  /* 0x00000004050b7224 */ /* 0x000fe400078e020b */
[----:B------:R-:W-:Y:S02]  /*2db0*/  IMAD R13, R7, R14, R2 ;  /* 0x0000000e070d7224 */ /* 0x000fe400078e0202 */
.L_x_38:
[----:B------:R-:W2:Y:S02]  /*2dc0*/  LDCU UR4, c[0x0][0xc30] ;  /* 0x00018600ff0477ac */ /* 0x000ea40008000800 */
[----:B--2---:R-:W-:-:S09]  /*2dd0*/  UISETP.NE.AND UP0, UPT, UR4, 0x1, UPT ;  /* 0x000000010400788c */ /* 0x004fd2000bf05270 */
[----:B------:R-:W-:Y:S05]  /*2de0*/  BRA.U UP0, `(.L_x_39) ;  /* 0x0000000100407547 */ /* 0x000fea000b800000 */
[----:B------:R-:W2:Y:S08]  /*2df0*/  LDC.64 R4, c[0x0][0xc10] ;  /* 0x00030400ff047b82 */ /* 0x000eb00000000a00 */
[----:B-1----:R-:W1:Y:S08]  /*2e00*/  LDC.64 R2, c[0x0][0xc18] ;  /* 0x00030600ff027b82 */ /* 0x002e700000000a00 */
[----:B------:R-:W3:Y:S08]  /*2e10*/  LDC R6, c[0x0][0xc20] ;  /* 0x00030800ff067b82 */ /* 0x000ef00000000800 */
[----:B------:R-:W4:Y:S01]  /*2e20*/  LDC R12, c[0x0][0xc0c] ;  /* 0x00030300ff0c7b82 */ /* 0x000f220000000800 */
[----:B--2---:R-:W-:-:S05]  /*2e30*/  IMAD.HI.U32 R4, R13, R4, RZ ;  /* 0x000000040d047227 */ /* 0x004fca00078e00ff */
[----:B------:R-:W-:Y:S01]  /*2e40*/  SHF.R.U32.HI R4, RZ, R5, R4 ;  /* 0x00000005ff047219 */ /* 0x000fe20000011604 */
[----:B-1----:R-:W-:Y:S01]  /*2e50*/  IMAD.HI.U32 R3, R11, R3, RZ ;  /* 0x000000030b037227 */ /* 0x002fe200078e00ff */
[----:B------:R-:W-:-:S04]  /*2e60*/  ISETP.NE.AND P1, PT, R2, 0x1, PT ;  /* 0x000000010200780c */ /* 0x000fc80003f25270 */
[----:B---3--:R-:W-:-:S04]  /*2e70*/  SHF.R.U32.HI R6, RZ, R6, R3 ;  /* 0x00000006ff067219 */ /* 0x008fc80000011603 */
[----:B------:R-:W-:Y:S02]  /*2e80*/  SEL R3, R11, R6, !P1 ;  /* 0x000000060b037207 */ /* 0x000fe40004800000 */
[----:B----4-:R-:W-:-:S04]  /*2e90*/  ISETP.NE.AND P2, PT, R12, 0x1, PT ;  /* 0x000000010c00780c */ /* 0x010fc80003f45270 */
[----:B------:R-:W-:-:S05]  /*2ea0*/  SEL R4, R13, R4, !P2 ;  /* 0x000000040d047207 */ /* 0x000fca0005000000 */
[----:B------:R-:W-:Y:S02]  /*2eb0*/  IMAD.IADD R5, R3, 0x1, -R4 ;  /* 0x0000000103057824 */ /* 0x000fe400078e0a04 */
[----:B------:R-:W-:Y:S02]  /*2ec0*/  IMAD.IADD R3, R4, 0x1, -R3 ;  /* 0x0000000104037824 */ /* 0x000fe400078e0a03 */
[----:B------:R-:W-:Y:S02]  /*2ed0*/  IMAD R13, R5, R12, R13 ;  /* 0x0000000c050d7224 */ /* 0x000fe400078e020d */
[----:B------:R-:W-:-:S07]  /*2ee0*/  IMAD R11, R3, R2, R11 ;  /* 0x00000002030b7224 */ /* 0x000fce00078e020b */
.L_x_39:
[----:B------:R-:W-:Y:S01]  /*2ef0*/  PLOP3.LUT P4, PT, PT, PT, PT, 0x80, 0x8 ;  /* 0x000000000008781c */ /* 0x000fe20003f8f070 */
[----:B------:R-:W-:Y:S01]  /*2f00*/  IMAD.IADD R19, R13, 0x1, R64 ;  /* 0x000000010d137824 */ /* 0x000fe200078e0240 */
[----:B------:R-:W-:Y:S01]  /*2f10*/  LOP3.LUT R8, R8, 0x1, RZ, 0x3c, !PT ;  /* 0x0000000108087812 */ /* 0x000fe200078e3cff */
[----:B------:R-:W-:Y:S01]  /*2f20*/  IMAD.IADD R16, R11, 0x1, R58 ;  /* 0x000000010b107824 */ /* 0x000fe200078e023a */
[----:B------:R-:W-:Y:S09]  /*2f30*/  @P0 BRA `(.L_x_40) ;  /* 0xffffffe400cc0947 */ /* 0x000ff2000383ffff */
[----:B------:R-:W-:Y:S01]  /*2f40*/  UIADD3 UR53, UPT, UPT, UR53, 0x40, URZ ;  /* 0x0000004035357890 */ /* 0x000fe2000fffe0ff */
[----:B-1----:R-:W-:-:S03]  /*2f50*/  SHF.L.U32 R3, R10, 0x1f, RZ ;  /* 0x0000001f0a037819 */ /* 0x002fc600000006ff */
[----:B------:R-:W-:-:S09]  /*2f60*/  ULEA UR4, UR56, UR53, 0x3 ;  /* 0x0000003538047291 */ /* 0x000fd2000f8e18ff */
[----:B------:R-:W1:Y:S02]  /*2f70*/  SYNCS.PHASECHK.TRANS64.TRYWAIT P0, [UR4], R3 ;  /* 0x00000003ff0075a7 */ /* 0x000e640008001104 */
[----:B-1----:R-:W-:Y:S05]  /*2f80*/  @!P0 BRA `(.L_x_41) ;  /* 0x0000006400488947 */ /* 0x002fea0003800000 */
.L_x_140:
[----:B------:R-:W-:-:S04]  /*2f90*/  UIADD3 UR5, UPT, UPT, UR56, 0x1, URZ ;  /* 0x0000000138057890 */ /* 0x000fc8000fffe0ff */
[----:B------:R-:W-:-:S04]  /*2fa0*/  UISETP.NE.AND UP0, UPT, UR5, 0x8, UPT ;  /* 0x000000080500788c */ /* 0x000fc8000bf05270 */
[----:B------:R-:W-:Y:S02]  /*2fb0*/  USEL UR6, URZ, 0x1, UP0 ;  /* 0x00000001ff067887 */ /* 0x000fe40008000000 */
[----:B------:R-:W-:-:S04]  /*2fc0*/  USEL UR5, UR5, URZ, UP0 ;  /* 0x000000ff05057287 */ /* 0x000fc80008000000 */
[----:B------:R-:W-:Y:S01]  /*2fd0*/  ULEA UR4, UR5, UR53, 0x3 ;  /* 0x0000003505047291 */ /* 0x000fe2000f8e18ff */
[----:B------:R-:W-:-:S04]  /*2fe0*/  LOP3.LUT R2, R10, UR6, RZ, 0x3c, !PT ;  /* 0x000000060a027c12 */ /* 0x000fc8000f8e3cff */
[----:B-1----:R-:W-:-:S04]  /*2ff0*/  SHF.L.U32 R3, R2, 0x1f, RZ ;  /* 0x0000001f02037819 */ /* 0x002fc800000006ff */
[----:B------:R-:W1:Y:S02]  /*3000*/  SYNCS.PHASECHK.TRANS64.TRYWAIT P0, [UR4], R3 ;  /* 0x00000003ff0075a7 */ /* 0x000e640008001104 */
[----:B-1----:R-:W-:Y:S05]  /*3010*/  @!P0 BRA `(.L_x_42) ;  /* 0x00000064003c8947 */ /* 0x002fea0003800000 */
.L_x_142:
        /* <DEDUP_REMOVED lines=9> */
.L_x_144:
        /* <DEDUP_REMOVED lines=9> */
.L_x_146:
        /* <DEDUP_REMOVED lines=9> */
.L_x_148:
        /* <DEDUP_REMOVED lines=9> */
.L_x_150:
        /* <DEDUP_REMOVED lines=9> */
.L_x_152:
[----:B------:R-:W-:-:S04]  /*32f0*/  UIADD3 UR5, UPT, UPT, UR5, 0x1, URZ ;  /* 0x0000000105057890 */ /* 0x000fc8000fffe0ff */
[----:B------:R-:W-:-:S04]  /*3300*/  UISETP.NE.AND UP0, UPT, UR5, 0x8, UPT ;  /* 0x000000080500788c */ /* 0x000fc8000bf05270 */
[----:B------:R-:W-:Y:S02]  /*3310*/  USEL UR4, URZ, 0x1, UP0 ;  /* 0x00000001ff047887 */ /* 0x000fe40008000000 */
[----:B------:R-:W-:-:S04]  /*3320*/  USEL UR5, UR5, URZ, UP0 ;  /* 0x000000ff05057287 */ /* 0x000fc80008000000 */
[----:B------:R-:W-:Y:S01]  /*3330*/  ULEA UR5, UR5, UR53, 0x3 ;  /* 0x0000003505057291 */ /* 0x000fe2000f8e18ff */
[----:B-1----:R-:W-:-:S04]  /*3340*/  LOP3.LUT R3, R2, UR4, RZ, 0x3c, !PT ;  /* 0x0000000402037c12 */ /* 0x002fc8000f8e3cff */
[----:B------:R-:W-:Y:S01]  /*3350*/  SHF.L.U32 R3, R3, 0x1f, RZ ;  /* 0x0000001f03037819 */ /* 0x000fe200000006ff */
[----:B------:R-:W-:-:S07]  /*3360*/  IMAD.U32 R0, RZ, RZ, UR5 ;  /* 0x00000005ff007e24 */ /* 0x000fce000f8e00ff */
.L_x_48:
[----:B-1----:R1:W2:Y:S02]  /*3370*/  SYNCS.PHASECHK.TRANS64.TRYWAIT P0, [R0+URZ], R3 ;  /* 0x00000003000075a7 */ /* 0x0022a400080011ff */
[----:B--2---:R-:W-:Y:S05]  /*3380*/  @!P0 NANOSLEEP.SYNCS 0x989680 ;  /* 0x009896800000895d */ /* 0x004fea0003900000 */
[----:B------:R-:W2:Y:S02]  /*3390*/  @!P0 SYNCS.PHASECHK.TRANS64 P0, [R0+URZ], R3 ;  /* 0x00000003000085a7 */ /* 0x000ea400080010ff */
[----:B--2---:R-:W-:Y:S05]  /*33a0*/  @P0 EXIT ;  /* 0x000000000000094d */ /* 0x004fea0003800000 */
[----:B------:R-:W-:Y:S05]  /*33b0*/  BRA `(.L_x_48) ;  /* 0xfffffffc00ec7947 */ /* 0x000fea000383ffff */
.L_x_22:
[----:B------:R-:W-:-:S04]  /*33c0*/  UISETP.NE.AND UP1, UPT, UR49, URZ, UPT ;  /* 0x000000ff3100728c */ /* 0x000fc8000bf25270 */
[----:B------:R-:W-:-:S09]  /*33d0*/  UISETP.NE.OR UP1, UPT, UR4, 0x1, UP1 ;  /* 0x000000010400788c */ /* 0x000fd20008f25670 */
[----:B------:R-:W-:Y:S05]  /*33e0*/  BRA.U UP1, `(.L_x_49) ;  /* 0x0000000101b07547 */ /* 0x000fea000b800000 */
[----:B------:R-:W-:Y:S01]  /*33f0*/  UMOV UR4, 0x400 ;  /* 0x0000040000047882 */ /* 0x000fe20000000000 */
[----:B------:R-:W-:Y:S01]  /*3400*/  HFMA2 R2, -RZ, RZ, 0, 5.9604644775390625e-08 ;  /* 0x00000001ff027431 */ /* 0x000fe200000001ff */
[----:B------:R-:W-:Y:S01]  /*3410*/  ULEA UR49, UR49, UR4, 0x18 ;  /* 0x0000000431317291 */ /* 0x000fe2000f8ec0ff */
[----:B------:R-:W-:Y:S01]  /*3420*/  ISETP.GE.U32.AND P0, PT, R8, 0x2, PT ;  /* 0x000000020800780c */ /* 0x000fe20003f06070 */
[----:B------:R-:W-:Y:S02]  /*3430*/  IMAD.MOV.U32 R3, RZ, RZ, RZ ;  /* 0x000000ffff037224 */ /* 0x000fe400078e00ff */
[----:B------:R-:W-:Y:S02]  /*3440*/  UIADD3 UR6, UPT, UPT, UR49, 0xd8, URZ ;  /* 0x000000d831067890 */ /* 0x000fe4000fffe0ff */
[----:B------:R-:W-:Y:S02]  /*3450*/  UIADD3 UR7, UPT, UPT, UR49, 0xd0, URZ ;  /* 0x000000d031077890 */ /* 0x000fe4000fffe0ff */
[----:B------:R-:W-:-:S12]  /*3460*/  UPRMT UR6, URZ, 0x654, UR6 ;  /* 0x00000654ff067896 */ /* 0x000fd80008000006 */
.L_x_52:
[----:B------:R-:W-:Y:S01]  /*3470*/  SHF.L.U32 R7, R2, 0x1f, RZ ;  /* 0x0000001f02077819 */ /* 0x000fe200000006ff */
[----:B------:R-:W-:Y:S02]  /*3480*/  IMAD.U32 R9, RZ, RZ, UR7 ;  /* 0x00000007ff097e24 */ /* 0x000fe4000f8e00ff */
[----:B------:R-:W-:Y:S01]  /*3490*/  @!P0 IMAD.MOV.U32 R5, RZ, RZ, 0x10 ;  /* 0x00000010ff058424 */ /* 0x000fe200078e00ff */
[----:B------:R-:W2:Y:S02]  /*34a0*/  SYNCS.PHASECHK.TRANS64.TRYWAIT P1, [UR49+0xd8], R7 ;  /* 0x0000d807ff0075a7 */ /* 0x000ea40008021131 */
[----:B------:R-:W-:-:S04]  /*34b0*/  PRMT R9, R8, 0x654, R9 ;  /* 0x0000065408097816 */ /* 0x000fc80000000009 */
[----:B------:R-:W-:Y:S01]  /*34c0*/  SEL R0, R9, R0, !P0 ;  /* 0x0000000009007207 */ /* 0x000fe20004000000 */
[----:B--2---:R-:W-:Y:S06]  /*34d0*/  @!P1 BRA `(.L_x_50) ;  /* 0x00000060009c9947 */ /* 0x004fec0003800000 */
.L_x_154:
[----:B------:R-:W-:Y:S01]  /*34e0*/  UIADD3 UR4, UPT, UPT, UR49, 0x110, URZ ;  /* 0x0000011031047890 */ /* 0x000fe2000fffe0ff */
[----:B------:R3:W-:Y:S01]  /*34f0*/  @!P0 SYNCS.ARRIVE.TRANS64.RED RZ, [R0+URZ], R5 ;  /* 0x0000000500ff89a7 */ /* 0x0007e200080004ff */
[----:B------:R-:W-:Y:S01]  /*3500*/  UIADD3 UR5, UPT, UPT, UR49, 0xd0, URZ ;  /* 0x000000d031057890 */ /* 0x000fe2000fffe0ff */
[----:B------:R-:W-:-:S08]  /*3510*/  LOP3.LUT R2, R2, 0x1, RZ, 0x3c, !PT ;  /* 0x0000000102027812 */ /* 0x000fd000078e3cff */
[----:B------:R-:W-:Y:S06]  /*3520*/  UGETNEXTWORKID.BROADCAST [UR4], [UR5] ;  /* 0x00000000040073ca */ /* 0x000fec0008000100 */
[----:B---3--:R-:W-:-:S04]  /*3530*/  SHF.L.U32 R5, R3, 0x1f, RZ ;  /* 0x0000001f03057819 */ /* 0x008fc800000006ff */
[----:B------:R-:W3:Y:S02]  /*3540*/  SYNCS.PHASECHK.TRANS64.TRYWAIT P1, [UR49+0xd0], R5 ;  /* 0x0000d005ff0075a7 */ /* 0x000ee40008021131 */
[----:B---3--:R-:W-:Y:S05]  /*3550*/  @!P1 BRA `(.L_x_51) ;  /* 0x0000006000949947 */ /* 0x008fea0003800000 */
.L_x_156:
[----:B--2---:R-:W2:Y:S01]  /*3560*/  LDS.128 R4, [UR49+0x110] ;  /* 0x00011031ff047984 */ /* 0x004ea20008000c00 */
[----:B------:R-:W-:Y:S01]  /*3570*/  LOP3.LUT R3, R3, 0x1, RZ, 0x3c, !PT ;  /* 0x0000000103037812 */ /* 0x000fe200078e3cff */
[----:B------:R-:W-:Y:S01]  /*3580*/  @!PT LDS RZ, [RZ] ;  /* 0x00000000fffff984 */ /* 0x000fe20000000800 */
[----:B------:R-:W-:Y:S01]  /*3590*/  @!PT LDS RZ, [RZ] ;  /* 0x00000000fffff984 */ /* 0x000fe20000000800 */
[----:B------:R-:W-:Y:S01]  /*35a0*/  @!PT LDS RZ, [RZ] ;  /* 0x00000000fffff984 */ /* 0x000fe20000000800 */
[----:B------:R-:W-:Y:S01]  /*35b0*/  @!PT LDS RZ, [RZ] ;  /* 0x00000000fffff984 */ /* 0x000fe20000000800 */
[----:B------:R3:W-:Y:S06]  /*35c0*/  MEMBAR.ALL.CTA ;  /* 0x0000000000007992 */ /* 0x0007ec0000008000 */
[----:B---3--:R-:W3:Y:S02]  /*35d0*/  FENCE.VIEW.ASYNC.S ;  /* 0x00000000000073c6 */ /* 0x008ee40000000000 */
[----:B---3--:R-:W-:Y:S01]  /*35e0*/  SYNCS.ARRIVE.TRANS64.RED.A1T0 RZ, [UR6], RZ ;  /* 0x000000ffffff79a7 */ /* 0x008fe20008100406 */
[----:B--2---:R-:W-:-:S13]  /*35f0*/  LOP3.LUT P1, RZ, R6, 0x1, RZ, 0xc0, !PT ;  /* 0x0000000106ff7812 */ /* 0x004fda000782c0ff */
[----:B------:R-:W-:Y:S05]  /*3600*/  @P1 BRA `(.L_x_52) ;  /* 0xfffffffc00981947 */ /* 0x000fea000383ffff */
[----:B------:R-:W-:-:S04]  /*3610*/  SHF.L.U32 R0, R2, 0x1f, RZ ;  /* 0x0000001f02007819 */ /* 0x000fc800000006ff */
[----:B------:R-:W2:Y:S02]  /*3620*/  SYNCS.PHASECHK.TRANS64 P0, [UR49+0xd8], R0 ;  /* 0x0000d800ff0075a7 */ /* 0x000ea40008001031 */
[----:B-12---:R-:W-:Y:S05]  /*3630*/  @P0 EXIT ;  /* 0x000000000000094d */ /* 0x006fea0003800000 */
[----:B------:R-:W-:-:S07]  /*3640*/  MOV R0, UR49 ;  /* 0x0000003100007c02 */ /* 0x000fce0008000f00 */
.L_x_53:
[----:B-1----:R-:W-:-:S04]  /*3650*/  SHF.L.U32 R3, R2, 0x1f, RZ ;  /* 0x0000001f02037819 */ /* 0x002fc800000006ff */
[----:B------:R1:W2:Y:S03]  /*3660*/  SYNCS.PHASECHK.TRANS64.TRYWAIT P0, [R0+URZ+0xd8], R3 ;  /* 0x0000d803000075a7 */ /* 0x0002a600080011ff */
[----:B--2---:R-:W-:Y:S05]  /*3670*/  @!P0 NANOSLEEP.SYNCS 0x989680 ;  /* 0x009896800000895d */ /* 0x004fea0003900000 */
[----:B------:R-:W2:Y:S02]  /*3680*/  @!P0 SYNCS.PHASECHK.TRANS64 P0, [R0+URZ+0xd8], R3 ;  /* 0x0000d803000085a7 */ /* 0x000ea400080010ff */
[----:B--2---:R-:W-:Y:S05]  /*3690*/  @P0 EXIT ;  /* 0x000000000000094d */ /* 0x004fea0003800000 */
[----:B------:R-:W-:Y:S05]  /*36a0*/  BRA `(.L_x_53) ;  /* 0xfffffffc00e87947 */ /* 0x000fea000383ffff */
.L_x_49:
[----:B------:R-:W-:Y:S05]  /*36b0*/  BRA.U UP4, `(.L_x_54) ;  /* 0x0000000d04847547 */ /* 0x000fea000b800000 */
[----:B------:R-:W-:Y:S01]  /*36c0*/  UMOV UR4, 0x40 ;  /* 0x0000004000047882 */ /* 0x000fe20000000000 */
[----:B------:R-:W-:Y:S01]  /*36d0*/  NOP ;  /* 0x0000000000007918 */ /* 0x000fe20000000000 */
[----:B------:R-:W-:Y:S01]  /*36e0*/  ULEA UR4, UR49, UR4, 0x18 ;  /* 0x0000000431047291 */ /* 0x000fe2000f8ec0ff */
[----:B------:R-:W-:Y:S02]  /*36f0*/  UMOV UR5, 0x400 ;  /* 0x0000040000057882 */ /* 0x000fe40000000000 */
[----:B------:R-:W-:-:S06]  /*3700*/  ULEA UR49, UR49, UR5, 0x18 ;  /* 0x0000000531317291 */ /* 0x000fcc000f8ec0ff */
[----:B------:R-:W2:Y:S02]  /*3710*/  LDS.U8 R2, [UR4+0x1c] ;  /* 0x00001c04ff027984 */ /* 0x000ea40008000000 */
[----:B--2---:R-:W-:-:S13]  /*3720*/  ISETP.NE.AND P0, PT, R2, RZ, PT ;  /* 0x000000ff0200720c */ /* 0x004fda0003f05270 */
[----:B------:R-:W-:Y:S05]  /*3730*/  @P0 BRA `(.L_x_55) ;  /* 0x0000000000580947 */ /* 0x000fea0003800000 */
[----:B------:R-:W-:-:S13]  /*3740*/  ELECT P0, URZ, PT ;  /* 0x0000000000ff782f */ /* 0x000fda0003800000 */
[----:B------:R-:W-:Y:S05]  /*3750*/  @!P0 BRA `(.L_x_56) ;  /* 0x0000000000608947 */ /* 0x000fea0003800000 */
[----:B------:R-:W-:Y:S01]  /*3760*/  UMOV UR5, 0x10 ;  /* 0x0000001000057882 */ /* 0x000fe20000000000 */
[----:B------:R-:W-:Y:S01]  /*3770*/  HFMA2 R2, -RZ, RZ, 0, 5.9604644775390625e-08 ;  /* 0x00000001ff027431 */ /* 0x000fe200000001ff */
[----:B------:R-:W-:-:S03]  /*3780*/  MOV R3, 0xffff ;  /* 0x0000ffff00037802 */ /* 0x000fc60000000f00 */
[----:B------:R-:W-:Y:S04]  /*3790*/  DEPBAR.LE SB2, 0x36 ;  /* 0x0000ad800000791a */ /* 0x000fe80000000000 */
[----:B------:R-:W2:Y:S02]  /*37a0*/  UTCATOMSWS.FIND_AND_SET.ALIGN UP0, UR5, UR5 ;  /* 0x00000005000575e3 */ /* 0x000ea40008000800 */
[----:B--2---:R-:W-:Y:S01]  /*37b0*/  MOV R4, UR5 ;  /* 0x0000000500047c02 */ /* 0x004fe20008000f00 */
[----:B------:R-:W-:Y:S06]  /*37c0*/  BRA.U UP0, `(.L_x_57) ;  /* 0x0000000100187547 */ /* 0x000fec000b800000 */
.L_x_58:
[----:B------:R-:W-:Y:S05]  /*37d0*/  NANOSLEEP 0x64 ;  /* 0x000000640000795d */ /* 0x000fea0003800000 */
[----:B------:R-:W-:-:S05]  /*37e0*/  UMOV UR5, 0x10 ;  /* 0x0000001000057882 */ /* 0x000fca0000000000 */
[----:B------:R-:W-:Y:S04]  /*37f0*/  DEPBAR.LE SB2, 0x36 ;  /* 0x0000ad800000791a */ /* 0x000fe80000000000 */
[----:B------:R-:W2:Y:S02]  /*3800*/  UTCATOMSWS.FIND_AND_SET.ALIGN UP0, UR5, UR5 ;  /* 0x00000005000575e3 */ /* 0x000ea40008000800 */
[----:B--2---:R-:W-:Y:S01]  /*3810*/  MOV R4, UR5 ;  /* 0x0000000500047c02 */ /* 0x004fe20008000f00 */
[----:B------:R-:W-:Y:S05]  /*3820*/  BRA.U !UP0, `(.L_x_58) ;  /* 0xfffffffd08e87547 */ /* 0x000fea000b83ffff */
.L_x_57:
[-C--:B------:R-:W-:Y:S02]  /*3830*/  SHF.L.U32 R3, R3, R4.reuse, RZ ;  /* 0x0000000403037219 */ /* 0x080fe400000006ff */
[----:B------:R-:W-:Y:S01]  /*3840*/  SHF.L.U32 R2, R2, R4, RZ ;  /* 0x0000000402027219 */ /* 0x000fe200000006ff */
[----:B------:R-:W-:Y:S02]  /*3850*/  IMAD.SHL.U32 R4, R4, 0x20, RZ ;  /* 0x0000002004047824 */ /* 0x000fe400078e00ff */
[----:B------:R2:W-:Y:S04]  /*3860*/  ATOMS.OR RZ, [UR4+0x14], R3 ;  /* 0x00001403ffff798c */ /* 0x0005e8000b000004 */
[----:B------:R2:W-:Y:S04]  /*3870*/  ATOMS.OR RZ, [UR4+0x18], R2 ;  /* 0x00001802ffff798c */ /* 0x0005e8000b000004 */
[----:B------:R2:W-:Y:S01]  /*3880*/  STS [UR49+0x120], R4 ;  /* 0x00012004ff007988 */ /* 0x0005e20008000831 */
[----:B------:R-:W-:Y:S05]  /*3890*/  BRA `(.L_x_56) ;  /* 0x0000000000107947 */ /* 0x000fea0003800000 */
.L_x_55:
[----:B------:R-:W-:-:S05]  /*38a0*/  MOV R2, 0xffffffff ;  /* 0xffffffff00027802 */ /* 0x000fca0000000f00 */
[----:B------:R2:W-:Y:S02]  /*38b0*/  STS [UR49+0x120], R2 ;  /* 0x00012002ff007988 */ /* 0x0005e40008000831 */
[----:B--2---:R-:W-:Y:S02]  /*38c0*/  MOV R2, 0x38e0 ;  /* 0x000038e000027802 */ /* 0x004fe40000000f00 */
[----:B-1---5:R-:W-:Y:S05]  /*38d0*/  CALL.REL.NOINC `($__internal_1_$__cuda_sm10x_tcgen05_guardrail_trap_phase_invalid_during_alloc) ;  /* 0x0000006400a87944 */ /* 0x022fea0003c00000 */
.L_x_56:
[----:B------:R-:W-:Y:S05]  /*38e0*/  WARPSYNC.ALL ;  /* 0x0000000000007948 */ /* 0x000fea0003800000 */
[----:B------:R-:W3:Y:S01]  /*38f0*/  S2UR UR7, SR_CgaCtaId ;  /* 0x00000000000779c3 */ /* 0x000ee20000008800 */
[----:B------:R-:W-:Y:S01]  /*3900*/  UMOV UR4, 0x400 ;  /* 0x0000040000047882 */ /* 0x000fe20000000000 */
[----:B------:R-:W-:-:S06]  /*3910*/  NOP ;  /* 0x0000000000007918 */ /* 0x000fcc0000000000 */
[----:B------:R-:W-:Y:S06]  /*3920*/  BAR.ARV 0x6, 0xa0 ;  /* 0x0182800000007b1d */ /* 0x000fec0000002000 */
[----:B------:R-:W4:Y:S01]  /*3930*/  LDCU UR5, c[0x0][0x394] ;  /* 0x00007280ff0577ac */ /* 0x000f220008000800 */
[----:B------:R-:W-:Y:S01]  /*3940*/  LOP3.LUT R0, R0, 0xffff, RZ, 0xc0, !PT ;  /* 0x0000ffff00007812 */ /* 0x000fe200078ec0ff */
[----:B------:R-:W-:Y:S02]  /*3950*/  IMAD.MOV.U32 R11, RZ, RZ, 0x1 ;  /* 0x00000001ff0b7424 */ /* 0x000fe400078e00ff */
[----:B------:R-:W-:Y:S01]  /*3960*/  IMAD.MOV.U32 R10, RZ, RZ, RZ ;  /* 0x000000ffff0a7224 */ /* 0x000fe200078e00ff */
[----:B------:R-:W-:Y:S01]  /*3970*/  R2UR UR10, R0 ;  /* 0x00000000000a72ca */ /* 0x000fe200000e0000 */
[----:B------:R-:W-:Y:S01]  /*3980*/  IMAD.MOV.U32 R8, RZ, RZ, RZ ;  /* 0x000000ffff087224 */ /* 0x000fe200078e00ff */
[----:B------:R-:W-:Y:S01]  /*3990*/  UMOV UR18, URZ ;  /* 0x000000ff00127c82 */ /* 0x000fe20008000000 */
[----:B------:R-:W-:Y:S01]  /*39a0*/  UMOV UR17, URZ ;  /* 0x000000ff00117c82 */ /* 0x000fe20008000000 */
[----:B------:R-:W-:Y:S01]  /*39b0*/  UMOV UR26, 0x0 ;  /* 0x00000000001a7882 */ /* 0x000fe20000000000 */
[----:B---3--:R-:W-:Y:S01]  /*39c0*/  ULEA UR7, UR7, UR4, 0x18 ;  /* 0x0000000407077291 */ /* 0x008fe2000f8ec0ff */
[----:B------:R-:W3:Y:S03]  /*39d0*/  LDCU UR4, c[0x0][0x394] ;  /* 0x00007280ff0477ac */ /* 0x000ee60008000800 */
[----:B------:R-:W-:-:S02]  /*39e0*/  UIADD3 UR12, UPT, UPT, UR7, 0x14400, URZ ;  /* 0x00014400070c7890 */ /* 0x000fc4000fffe0ff */
[----:B----4-:R-:W-:-:S03]  /*39f0*/  UIADD3 UR5, UPT, UPT, UR5, 0x3f, URZ ;  /* 0x0000003f05057890 */ /* 0x010fc6000fffe0ff */
[----:B--2---:R-:W2:Y:S01]  /*3a00*/  LDS R2, [UR7+0x120] ;  /* 0x00012007ff027984 */ /* 0x004ea20008000800 */
[----:B------:R-:W-:Y:S02]  /*3a10*/  UIADD3 UR19, UPT, UPT, UR7, 0x4400, URZ ;  /* 0x0000440007137890 */ /* 0x000fe4000fffe0ff */
[----:B------:R-:W-:Y:S02]  /*3a20*/  USHF.R.S32.HI UR6, URZ, 0x1f, UR5 ;  /* 0x0000001fff067899 */ /* 0x000fe40008011405 */
[----:B------:R-:W-:Y:S02]  /*3a30*/  USHF.R.U32.HI UR12, URZ, 0x4, UR12 ;  /* 0x00000004ff0c7899 */ /* 0x000fe4000801160c */
[----:B------:R-:W-:Y:S02]  /*3a40*/  ULEA.HI UR6, UR6, UR5, URZ, 0x6 ;  /* 0x0000000506067291 */ /* 0x000fe4000f8f30ff */
[----:B------:R-:W-:Y:S02]  /*3a50*/  UIADD3 UR5, UPT, UPT, UR7, 0xd8, URZ ;  /* 0x000000d807057890 */ /* 0x000fe4000fffe0ff */
[----:B------:R-:W-:-:S02]  /*3a60*/  USHF.R.S32.HI UR6, URZ, 0x6, UR6 ;  /* 0x00000006ff067899 */ /* 0x000fc40008011406 */
[----:B------:R-:W-:Y:S02]  /*3a70*/  USHF.R.U32.HI UR19, URZ, 0x4, UR19 ;  /* 0x00000004ff137899 */ /* 0x000fe40008011613 */
[----:B------:R-:W-:Y:S02]  /*3a80*/  UISETP.LT.AND UP0, UPT, UR6, 0x1, UPT ;  /* 0x000000010600788c */ /* 0x000fe4000bf01270 */
[----:B------:R-:W-:Y:S02]  /*3a90*/  ULOP3.LUT UR12, UR12, 0x3fff, URZ, 0xc0, !UPT ;  /* 0x00003fff0c0c7892 */ /* 0x000fe4000f8ec0ff */
[----:B------:R-:W-:Y:S01]  /*3aa0*/  USEL UR11, UR6, 0x1, !UP0 ;  /* 0x00000001060b7887 */ /* 0x000fe2000c000000 */
[----:B------:R-:W-:Y:S01]  /*3ab0*/  UMOV UR27, 0x4218010 ;  /* 0x04218010001b7882 */ /* 0x000fe20000000000 */
[----:B------:R-:W-:Y:S02]  /*3ac0*/  UPRMT UR5, URZ, 0x654, UR5 ;  /* 0x00000654ff057896 */ /* 0x000fe40008000005 */
[----:B------:R-:W-:-:S02]  /*3ad0*/  ULOP3.LUT UR19, UR19, 0x3fff, URZ, 0xc0, !UPT ;  /* 0x00003fff13137892 */ /* 0x000fc4000f8ec0ff */
[----:B------:R-:W-:Y:S02]  /*3ae0*/  ULOP3.LUT UR12, UR12, 0x2000000, URZ, 0xfc, !UPT ;  /* 0x020000000c0c7892 */ /* 0x000fe4000f8efcff */
[----:B------:R-:W-:Y:S02]  /*3af0*/  UIADD3 UR11, UPT, UPT, -UR11, URZ, URZ ;  /* 0x000000ff0b0b7290 */ /* 0x000fe4000fffe1ff */
[----:B---3--:R-:W-:Y:S01]  /*3b00*/  UISETP.GE.AND UP3, UPT, UR4, 0x1, UPT ;  /* 0x000000010400788c */ /* 0x008fe2000bf66270 */
[----:B------:R-:W-:Y:S01]  /*3b10*/  UMOV UR24, 0x0 ;  /* 0x0000000000187882 */ /* 0x000fe20000000000 */
[----:B------:R-:W-:Y:S01]  /*3b20*/  UMOV UR25, 0x4218010 ;  /* 0x0421801000197882 */ /* 0x000fe20000000000 */
[----:B------:R-:W-:Y:S01]  /*3b30*/  UMOV UR22, 0x0 ;  /* 0x0000000000167882 */ /* 0x000fe20000000000 */
[----:B------:R-:W-:Y:S01]  /*3b40*/  UMOV UR23, 0x4218010 ;  /* 0x0421801000177882 */ /* 0x000fe20000000000 */
[----:B------:R-:W-:Y:S01]  /*3b50*/  UMOV UR20, 0x0 ;  /* 0x0000000000147882 */ /* 0x000fe20000000000 */
[----:B------:R-:W-:Y:S01]  /*3b60*/  UMOV UR21, 0x4218010 ;  /* 0x0421801000157882 */ /* 0x000fe20000000000 */
[C---:B--2---:R-:W-:Y:S01]  /*3b70*/  VIADD R5, R2.reuse, 0x80 ;  /* 0x0000008002057836 */ /* 0x044fe20000000000 */
[----:B------:R-:W-:-:S04]  /*3b80*/  LOP3.LUT R4, R2, 0xffff, RZ, 0xc0, !PT ;  /* 0x0000ffff02047812 */ /* 0x000fc800078ec0ff */
[----:B------:R-:W-:-:S05]  /*3b90*/  LOP3.LUT R5, R5, 0xffff, RZ, 0xc0, !PT ;  /* 0x0000ffff05057812 */ /* 0x000fca00078ec0ff */
[----:B------:R2:W-:Y:S02]  /*3ba0*/  STL.64 [R1], R4 ;  /* 0x0000000401007387 */ /* 0x0005e40000100a00 */
.L_x_65:
[----:B--2---:R-:W-:-:S04]  /*3bb0*/  SHF.L.U32 R3, R10, 0x1f, RZ ;  /* 0x0000001f0a037819 */ /* 0x004fc800000006ff */
[----:B---3--:R-:W3:Y:S02]  /*3bc0*/  SYNCS.PHASECHK.TRANS64.TRYWAIT P0, [UR7+0xd0], R3 ;  /* 0x0000d003ff0075a7 */ /* 0x008ee40008001107 */
[----:B---3--:R-:W-:Y:S05]  /*3bd0*/  @!P0 BRA `(.L_x_59) ;  /* 0x0000005c000c8947 */ /* 0x008fea0003800000 */
.L_x_158:
[----:B--2---:R-:W2:Y:S01]  /*3be0*/  LDS.128 R4, [UR7+0x110] ;  /* 0x00011007ff047984 */ /* 0x004ea20008000c00 */
[----:B------:R-:W-:Y:S01]  /*3bf0*/  ULEA UR9, UR18, UR7, 0x3 ;  /* 0x0000000712097291 */ /* 0x000fe2000f8e18ff */
[----:B---3--:R-:W-:Y:S01]  /*3c00*/  SHF.L.U32 R3, R11, 0x1f, RZ ;  /* 0x0000001f0b037819 */ /* 0x008fe200000006ff */
[----:B------:R-:W-:Y:S01]  /*3c10*/  @!PT LDS RZ, [RZ] ;  /* 0x00000000fffff984 */ /* 0x000fe20000000800 */
[----:B------:R-:W-:Y:S01]  /*3c20*/  @!PT LDS RZ, [RZ] ;  /* 0x00000000fffff984 */ /* 0x000fe20000000800 */
[----:B------:R-:W-:Y:S01]  /*3c30*/  @!PT LDS RZ, [RZ] ;  /* 0x00000000fffff984 */ /* 0x000fe20000000800 */
[----:B------:R-:W-:Y:S01]  /*3c40*/  @!PT LDS RZ, [RZ] ;  /* 0x00000000fffff984 */ /* 0x000fe20000000800 */
[----:B------:R3:W-:Y:S06]  /*3c50*/  MEMBAR.ALL.CTA ;  /* 0x0000000000007992 */ /* 0x0007ec0000008000 */
[----:B---3--:R-:W3:Y:S02]  /*3c60*/  FENCE.VIEW.ASYNC.S ;  /* 0x00000000000073c6 */ /* 0x008ee40000000000 */
[----:B---3--:R-:W-:Y:S01]  /*3c70*/  SYNCS.ARRIVE.TRANS64.RED.A1T0 RZ, [UR5], RZ ;  /* 0x000000ffffff79a7 */ /* 0x008fe20008100405 */
[----:B------:R-:W3:Y:S02]  /*3c80*/  SYNCS.PHASECHK.TRANS64.TRYWAIT P0, [UR9+0xf0], R3 ;  /* 0x0000f003ff0075a7 */ /* 0x000ee40008001109 */
[----:B--23--:R-:W-:Y:S05]  /*3c90*/  @!P0 BRA `(.L_x_60) ;  /* 0x0000005800f48947 */ /* 0x00cfea0003800000 */
.L_x_160:
[----:B------:R-:W-:Y:S05]  /*3ca0*/  BRA.U !UP3, `(.L_x_61) ;  /* 0x000000010bf47547 */ /* 0x000fea000b800000 */
[----:B--2---:R-:W-:Y:S01]  /*3cb0*/  IMAD.U32 R0, RZ, RZ, UR18 ;  /* 0x00000012ff007e24 */ /* 0x004fe2000f8e00ff */
[----:B------:R-:W-:-:S04]  /*3cc0*/  ULEA UR4, UR17, UR7, 0x3 ;  /* 0x0000000711047291 */ /* 0x000fc8000f8e18ff */
[----:B------:R-:W-:Y:S02]  /*3cd0*/  LEA R3, R0, R1, 0x2 ;  /* 0x0000000100037211 */ /* 0x000fe400078e10ff */
[----:B------:R-:W-:-:S04]  /*3ce0*/  SHF.L.U32 R0, R8, 0x1f, RZ ;  /* 0x0000001f08007819 */ /* 0x000fc800000006ff */
[----:B------:R-:W5:Y:S01]  /*3cf0*/  LDL R3, [R3] ;  /* 0x0000000003037983 */ /* 0x000f620000100800 */
[----:B------:R2:W3:Y:S01]  /*3d00*/  SYNCS.PHASECHK.TRANS64.TRYWAIT P2, [UR4], R0 ;  /* 0x00000000ff0075a7 */ /* 0x0004e20008041104 */
[----:B------:R-:W-:Y:S01]  /*3d10*/  UPLOP3.LUT UP4, UPT, UPT, UPT, UPT, 0x40, 0x4 ;  /* 0x000000000004789c */ /* 0x000fe20003f8e870 */
[----:B------:R-:W-:Y:S01]  /*3d20*/  UMOV UR16, UR11 ;  /* 0x0000000b00107c82 */ /* 0x000fe20008000000 */
[----:B------:R-:W-:Y:S01]  /*3d30*/  UMOV UR15, UR6 ;  /* 0x00000006000f7c82 */ /* 0x000fe20008000000 */
[----:B------:R-:W-:-:S08]  /*3d40*/  UMOV UR14, UR17 ;  /* 0x00000011000e7c82 */ /* 0x000fd00008000000 */
.L_x_64:
[----:B------:R-:W-:Y:S02]  /*3d50*/  UIADD3 UR16, UPT, UPT, UR16, 0x1, URZ ;  /* 0x0000000110107890 */ /* 0x000fe4000fffe0ff */
[----:B----4-:R-:W-:Y:S02]  /*3d60*/  ULEA UR8, UR14, UR7, 0x3 ;  /* 0x000000070e087291 */ /* 0x010fe4000f8e18ff */
[----:B------:R-:W-:Y:S01]  /*3d70*/  UISETP.NE.AND UP0, UPT, UR16, URZ, UPT ;  /* 0x000000ff1000728c */ /* 0x000fe2000bf05270 */
[----:B--23--:R-:W-:Y:S10]  /*3d80*/  @P2 BRA `(.L_x_62) ;  /* 0x00000000000c2947 */ /* 0x00cff40003800000 */
[----:B------:R-:W-:Y:S04]  /*3d90*/  SHF.L.U32 R9, R8, 0x1f, RZ ;  /* 0x0000001f08097819 */ /* 0x000fe800000006ff */
[----:B------:R-:W3:Y:S02]  /*3da0*/  SYNCS.PHASECHK.TRANS64.TRYWAIT P0, [UR8], R9 ;  /* 0x00000009ff0075a7 */ /* 0x000ee40008001108 */
[----:B---3--:R-:W-:Y:S05]  /*3db0*/  @!P0 BRA `(.L_x_63) ;  /* 0x0000005800c48947 */ /* 0x008fea0003800000 */
.L_x_62:
[----:B------:R-:W-:Y:S01]  /*3dc0*/  UISETP.NE.AND UP1, UPT, UR15, 0x1, UPT ;  /* 0x000000010f00788c */ /* 0x000fe2000bf25270 */
[----:B------:R-:W-:Y:S01]  /*3dd0*/  PLOP3.LUT P2, PT, PT, PT, PT, 0x80, 0x8 ;  /* 0x000000000008781c */ /* 0x000fe20003f4f070 */
[----:B------:R-:W-:Y:S01]  /*3de0*/  UIADD3 UR17, UPT, UPT, UR14, 0x1, URZ ;  /* 0x000000010e117890 */ /* 0x000fe2000fffe0ff */
[----:B------:R-:W-:Y:S03]  /*3df0*/  ELECT P1, URZ, PT ;  /* 0x0000000000ff782f */ /* 0x000fe60003820000 */
[----:B------:R-:W-:Y:S01]  /*3e00*/  UISETP.NE.AND UP2, UPT, UR17, 0x8, UPT ;  /* 0x000000081100788c */ /* 0x000fe2000bf45270 */
[----:B------:R-:W-:Y:S01]  /*3e10*/  PLOP3.LUT P0, PT, PT, PT, UP1, 0x80, 0x8 ;  /* 0x000000000008781c */ /* 0x000fe20003f0f018 */
[----:B------:R-:W-:Y:S02]  /*3e20*/  ULEA UR28, UR14, UR19, 0x9 ;  /* 0x000000130e1c7291 */ /* 0x000fe4000f8e48ff */
[----:B------:R-:W-:Y:S02]  /*3e30*/  USEL UR13, URZ, 0x1, UP2 ;  /* 0x00000001ff0d7887 */ /* 0x000fe40009000000 */
[----:B------:R-:W-:Y:S02]  /*3e40*/  USEL UR17, UR17, URZ, UP2 ;  /* 0x000000ff11117287 */ /* 0x000fe40009000000 */
[----:B------:R-:W-:Y:S02]  /*3e50*/  ULEA UR30, UR14, UR12, 0xa ;  /* 0x0000000c0e1e7291 */ /* 0x000fe4000f8e50ff */
[----:B------:R-:W-:Y:S01]  /*3e60*/  @UP1 ULEA UR4, UR17, UR7, 0x3 ;  /* 0x0000000711041291 */ /* 0x000fe2000f8e18ff */
[----:B------:R-:W-:Y:S01]  /*3e70*/  LOP3.LUT R8, R8, UR13, RZ, 0x3c, !PT ;  /* 0x0000000d08087c12 */ /* 0x000fe2000f8e3cff */
[----:B------:R-:W-:Y:S02]  /*3e80*/  UIADD3 UR38, UPT, UPT, UR28, 0x80, URZ ;  /* 0x000000801c267890 */ /* 0x000fe4000fffe0ff */
[----:B------:R-:W-:Y:S01]  /*3e90*/  UIADD3 UR36, UPT, UPT, UR30, 0x80, URZ ;  /* 0x000000801e247890 */ /* 0x000fe2000fffe0ff */
[----:B--2---:R-:W-:Y:S01]  /*3ea0*/  @P0 SHF.L.U32 R0, R8, 0x1f, RZ ;  /* 0x0000001f08000819 */ /* 0x004fe200000006ff */
[----:B------:R-:W-:Y:S02]  /*3eb0*/  UIADD3 UR34, UPT, UPT, UR28, 0x100, URZ ;  /* 0x000001001c227890 */ /* 0x000fe4000fffe0ff */
[----:B------:R-:W-:Y:S01]  /*3ec0*/  UIADD3 UR32, UPT, UPT, UR30, 0x100, URZ ;  /* 0x000001001e207890 */ /* 0x000fe2000fffe0ff */
[----:B------:R4:W2:Y:S01]  /*3ed0*/  @P0 SYNCS.PHASECHK.TRANS64.TRYWAIT P2, [UR4], R0 ;  /* 0x00000000ff0005a7 */ /* 0x0008a20008041104 */
[----:B------:R-:W-:Y:S02]  /*3ee0*/  ELECT P0, URZ, PT ;  /* 0x0000000000ff782f */ /* 0x000fe40003800000 */
[C---:B-----5:R-:W-:Y:S01]  /*3ef0*/  @P1 R2UR.BROADCAST UR4, R3.reuse ;  /* 0x00000000030412ca */ /* 0x060fe200008e0000 */
[----:B------:R-:W-:Y:S10]  /*3f00*/  UIADD3 UR8, UPT, UPT, UR8, 0x40, URZ ;  /* 0x0000004008087890 */ /* 0x000ff4000fffe0ff */
[C---:B------:R-:W-:Y:S02]  /*3f10*/  @P0 R2UR.BROADCAST UR13, R3.reuse ;  /* 0x00000000030d02ca */ /* 0x040fe400008e0000 */
[----:B------:R-:W-:Y:S01]  /*3f20*/  ELECT P0, URZ, PT ;  /* 0x0000000000ff782f */ /* 0x000fe20003800000 */
[----:B------:R-:W-:Y:S01]  /*3f30*/  UIADD3 UR15, UPT, UPT, UR15, -0x1, URZ ;  /* 0xffffffff0f0f7890 */ /* 0x000fe2000fffe0ff */
[----:B------:R-:W-:Y:S01]  /*3f40*/  UMOV UR29, 0x40004040 ;  /* 0x40004040001d7882 */ /* 0x000fe20000000000 */
[----:B------:R-:W-:Y:S01]  /*3f50*/  UMOV UR31, 0x40004040 ;  /* 0x40004040001f7882 */ /* 0x000fe20000000000 */
[----:B------:R-:W-:Y:S01]  /*3f60*/  UMOV UR39, 0x40004040 ;  /* 0x4000404000277882 */ /* 0x000fe20000000000 */
[----:B------:R-:W-:Y:S01]  /*3f70*/  UMOV UR37, 0x40004040 ;  /* 0x4000404000257882 */ /* 0x000fe20000000000 */
[----:B------:R-:W-:Y:S01]  /*3f80*/  UMOV UR35, 0x40004040 ;  /* 0x4000404000237882 */ /* 0x000fe20000000000 */
[----:B------:R-:W-:Y:S01]  /*3f90*/  UMOV UR33, 0x40004040 ;  /* 0x4000404000217882 */ /* 0x000fe20000000000 */
[----:B------:R3:W-:Y:S01]  /*3fa0*/  UTCHMMA gdesc[UR28], gdesc[UR30], tmem[UR4], tmem[UR26], idesc[UR27], UP4 ;  /* 0x00ff1a1e1c0075ea */ /* 0x0007e2000a000004 */
[----:B------:R-:W-:Y:S02]  /*3fb0*/  UPLOP3.LUT UP4, UPT, UPT, UPT, UPT, 0x80, 0x8 ;  /* 0x000000000008789c */ /* 0x000fe40003f8f070 */
[----:B------:R1:W-:Y:S01]  /*3fc0*/  UTCHMMA gdesc[UR38], gdesc[UR36], tmem[UR13], tmem[UR24], idesc[UR25], UPT ;  /* 0x00ff1824260075ea */ /* 0x0003e2000b80000d */
[----:B------:R-:W-:Y:S01]  /*3fd0*/  UMOV UR14, UR17 ;  /* 0x00000011000e7c82 */ /* 0x000fe20008000000 */
[----:B---3--:R-:W-:Y:S01]  /*3fe0*/  UIADD3 UR28, UPT, UPT, UR28, 0x180, URZ ;  /* 0x000001801c1c7890 */ /* 0x008fe2000fffe0ff */
[C---:B------:R-:W-:Y:S02]  /*3ff0*/  @P0 R2UR.BROADCAST UR4, R3.reuse ;  /* 0x00000000030402ca */ /* 0x040fe400008e0000 */
[----:B------:R-:W-:Y:S11]  /*4000*/  ELECT P0, URZ, PT ;  /* 0x0000000000ff782f */ /* 0x000ff60003800000 */
[----:B------:R-:W-:Y:S02]  /*4010*/  @!UPT UIADD3 URZ, UPT, UPT, URZ, URZ, URZ ;  /* 0x000000fffffff290 */ /* 0x000fe4000fffe0ff */
[----:B-1----:R-:W-:Y:S01]  /*4020*/  @P0 R2UR.BROADCAST UR13, R3 ;  /* 0x00000000030d02ca */ /* 0x002fe200008e0000 */
[----:B------:R-:W-:Y:S01]  /*4030*/  UIADD3 UR30, UPT, UPT, UR30, 0x180, URZ ;  /* 0x000001801e1e7890 */ /* 0x000fe2000fffe0ff */
[----:B------:R4:W-:Y:S11]  /*4040*/  UTCHMMA gdesc[UR34], gdesc[UR32], tmem[UR4], tmem[UR22], idesc[UR23], UPT ;  /* 0x00ff1620220075ea */ /* 0x0009f6000b800004 */
[----:B------:R4:W-:Y:S01]  /*4050*/  UTCHMMA gdesc[UR28], gdesc[UR30], tmem[UR13], tmem[UR20], idesc[UR21], UPT ;  /* 0x00ff141e1c0075ea */ /* 0x0009e2000b80000d */
[----:B------:R4:W-:Y:S01]  /*4060*/  UTCBAR.MULTICAST [UR8], URZ, UR10 ;  /* 0x000000ff080073e9 */ /* 0x0009e2000800080a */
[----:B------:R-:W-:Y:S05]  /*4070*/  BRA.U UP0, `(.L_x_64) ;  /* 0xfffffffd00347547 */ /* 0x000fea000b83ffff */
.L_x_61:
[----:B------:R-:W-:Y:S01]  /*4080*/  UIADD3 UR18, UPT, UPT, UR18, 0x1, URZ ;  /* 0x0000000112127890 */ /* 0x000fe2000fffe0ff */
[----:B------:R-:W-:Y:S01]  /*4090*/  LOP3.LUT P0, RZ, R6, 0x1, RZ, 0xc0, !PT ;  /* 0x0000000106ff7812 */ /* 0x000fe2000780c0ff */
[----:B------:R-:W-:Y:S01]  /*40a0*/  UIADD3 UR9, UPT, UPT, UR9, 0xe0, URZ ;  /* 0x000000e009097890 */ /* 0x000fe2000fffe0ff */
[----:B------:R-:W-:Y:S01]  /*40b0*/  LOP3.LUT R10, R10, 0x1, RZ, 0x3c, !PT ;  /* 0x000000010a0a7812 */ /* 0x000fe200078e3cff */
[----:B------:R-:W-:-:S04]  /*40c0*/  UISETP.NE.AND UP0, UPT, UR18, 0x2, UPT ;  /* 0x000000021200788c */ /* 0x000fc8000bf05270 */
[----:B----4-:R-:W-:Y:S02]  /*40d0*/  USEL UR4, URZ, 0x1, UP0 ;  /* 0x00000001ff047887 */ /* 0x010fe40008000000 */
[----:B------:R-:W-:Y:S01]  /*40e0*/  USEL UR18, UR18, URZ, UP0 ;  /* 0x000000ff12127287 */ /* 0x000fe20008000000 */
[----:B------:R3:W-:Y:S03]  /*40f0*/  UTCBAR [UR9], URZ ;  /* 0x000000ff090073e9 */ /* 0x0007e600080000ff */
[----:B------:R-:W-:Y:S01]  /*4100*/  LOP3.LUT R11, R11, UR4, RZ, 0x3c, !PT ;  /* 0x000000040b0b7c12 */ /* 0x000fe2000f8e3cff */
[----:B------:R-:W-:Y:S07]  /*4110*/  @P0 BRA `(.L_x_65) ;  /* 0xfffffff800a40947 */ /* 0x000fee000383ffff */
[----:B------:R-:W4:Y:S01]  /*4120*/  S2UR UR4, SR_CgaCtaId ;  /* 0x00000000000479c3 */ /* 0x000f220000008800 */
[----:B------:R-:W-:Y:S01]  /*4130*/  ELECT P0, URZ, PT ;  /* 0x0000000000ff782f */ /* 0x000fe20003800000 */
[----:B--2---:R-:W-:Y:S01]  /*4140*/  IMAD.MOV.U32 R0, RZ, RZ, 0x1 ;  /* 0x00000001ff007424 */ /* 0x004fe200078e00ff */
[----:B------:R-:W-:Y:S01]  /*4150*/  UIADD3 UR7, UPT, UPT, UR7, 0xf0, URZ ;  /* 0x000000f007077890 */ /* 0x000fe2000fffe0ff */
[----:B------:R-:W-:Y:S01]  /*4160*/  SHF.L.U32 R3, R11, 0x1f, RZ ;  /* 0x0000001f0b037819 */ /* 0x000fe200000006ff */
[----:B------:R-:W-:-:S03]  /*4170*/  UMOV UR5, 0x40 ;  /* 0x0000004000057882 */ /* 0x000fc60000000000 */
[----:B------:R-:W-:Y:S01]  /*4180*/  UVIRTCOUNT.DEALLOC.SMPOOL 0x80 ;  /* 0x000000800000784c */ /* 0x000fe20000000000 */
[----:B----4-:R-:W-:Y:S02]  /*4190*/  ULEA UR4, UR4, UR5, 0x18 ;  /* 0x0000000504047291 */ /* 0x010fe4000f8ec0ff */
[----:B------:R-:W-:-:S07]  /*41a0*/  ULEA UR5, UR18, UR7, 0x3 ;  /* 0x0000000712057291 */ /* 0x000fce000f8e18ff */
[----:B------:R2:W-:Y:S02]  /*41b0*/  @P0 STS.U8 [UR4+0x1c], R0 ;  /* 0x00001c00ff000988 */ /* 0x0005e40008000004 */
[----:B------:R-:W4:Y:S02]  /*41c0*/  SYNCS.PHASECHK.TRANS64.TRYWAIT P0, [UR5], R3 ;  /* 0x00000003ff0075a7 */ /* 0x000f240008001105 */
[----:B--2-4-:R-:W-:Y:S05]  /*41d0*/  @!P0 BRA `(.L_x_66) ;  /* 0x0000005400d48947 */ /* 0x014fea0003800000 */
.L_x_163:
[----:B------:R-:W-:-:S04]  /*41e0*/  UIADD3 UR6, UPT, UPT, UR18, 0x1, URZ ;  /* 0x0000000112067890 */ /* 0x000fc8000fffe0ff */
[----:B------:R-:W-:-:S04]  /*41f0*/  UISETP.NE.AND UP0, UPT, UR6, 0x2, UPT ;  /* 0x000000020600788c */ /* 0x000fc8000bf05270 */
[----:B------:R-:W-:Y:S02]  /*4200*/  USEL UR5, URZ, 0x1, UP0 ;  /* 0x00000001ff057887 */ /* 0x000fe40008000000 */
[----:B------:R-:W-:-:S04]  /*4210*/  USEL UR6, UR6, URZ, UP0 ;  /* 0x000000ff06067287 */ /* 0x000fc80008000000 */
[----:B------:R-:W-:Y:S01]  /*4220*/  ULEA UR6, UR6, UR7, 0x3 ;  /* 0x0000000706067291 */ /* 0x000fe2000f8e18ff */
[----:B--2---:R-:W-:-:S04]  /*4230*/  LOP3.LUT R3, R11, UR5, RZ, 0x3c, !PT ;  /* 0x000000050b037c12 */ /* 0x004fc8000f8e3cff */
[----:B------:R-:W-:-:S04]  /*4240*/  SHF.L.U32 R3, R3, 0x1f, RZ ;  /* 0x0000001f03037819 */ /* 0x000fc800000006ff */
[----:B------:R-:W2:Y:S02]  /*4250*/  SYNCS.PHASECHK.TRANS64.TRYWAIT P0, [UR6], R3 ;  /* 0x00000003ff0075a7 */ /* 0x000ea40008001106 */
[----:B--2---:R-:W-:Y:S05]  /*4260*/  @!P0 BRA `(.L_x_67) ;  /* 0x0000005400c88947 */ /* 0x004fea0003800000 */
.L_x_165:
[----:B------:R-:W-:Y:S01]  /*4270*/  NOP ;  /* 0x0000000000007918 */ /* 0x000fe20000000000 */
[----:B--2---:R-:W2:Y:S01]  /*4280*/  LDS R0, [UR4+0x14] ;  /* 0x00001404ff007984 */ /* 0x004ea20008000800 */
[----:B------:R-:W-:Y:S01]  /*4290*/  LOP3.LUT R2, R2, 0xffff, RZ, 0xc0, !PT ;  /* 0x0000ffff02027812 */ /* 0x000fe200078ec0ff */
[----:B------:R-:W-:Y:S02]  /*42a0*/  IMAD.MOV.U32 R3, RZ, RZ, 0xffff ;  /* 0x0000ffffff037424 */ /* 0x000fe400078e00ff */
[----:B------:R-:W-:Y:S01]  /*42b0*/  IMAD.MOV.U32 R5, RZ, RZ, 0x1 ;  /* 0x00000001ff057424 */ /* 0x000fe200078e00ff */
[----:B------:R-:W-:-:S04]  /*42c0*/  SHF.R.U32.HI R2, RZ, 0x5, R2 ;  /* 0x00000005ff027819 */ /* 0x000fc80000011602 */
[-C--:B------:R-:W-:Y:S02]  /*42d0*/  SHF.L.U32 R3, R3, R2.reuse, RZ ;  /* 0x0000000203037219 */ /* 0x080fe400000006ff */
[----:B------:R-:W-:Y:S02]  /*42e0*/  SHF.L.U32 R5, R5, R2, RZ ;  /* 0x0000000205057219 */ /* 0x000fe400000006ff */
[----:B--2---:R-:W-:-:S04]  /*42f0*/  LOP3.LUT R0, R0, R3, RZ, 0xc0, !PT ;  /* 0x0000000300007212 */ /* 0x004fc800078ec0ff */
[----:B------:R-:W-:-:S13]  /*4300*/  ISETP.NE.AND P0, PT, R0, R3, PT ;  /* 0x000000030000720c */ /* 0x000fda0003f05270 */
[----:B------:R-:W-:Y:S05]  /*4310*/  @P0 BRA `(.L_x_68) ;  /* 0x00000000005c0947 */ /* 0x000fea0003800000 */
[----:B------:R-:W2:Y:S02]  /*4320*/  LDS R0, [UR4+0x18] ;  /* 0x00001804ff007984 */ /* 0x000ea40008000800 */
[----:B--2---:R-:W-:-:S04]  /*4330*/  LOP3.LUT R0, R0, R5, RZ, 0xc0, !PT ;  /* 0x0000000500007212 */ /* 0x004fc800078ec0ff */
[----:B------:R-:W-:-:S13]  /*4340*/  ISETP.NE.AND P0, PT, R0, R5, PT ;  /* 0x000000050000720c */ /* 0x000fda0003f05270 */
[----:B------:R-:W-:Y:S05]  /*4350*/  @P0 BRA `(.L_x_69) ;  /* 0x0000000000400947 */ /* 0x000fea0003800000 */
[----:B------:R-:W-:Y:S01]  /*4360*/  R2UR UR8, R3 ;  /* 0x00000000030872ca */ /* 0x000fe200000e0000 */
[----:B------:R-:W2:Y:S01]  /*4370*/  S2R R2, SR_LANEID ;  /* 0x0000000000027919 */ /* 0x000ea20000000000 */
[----:B------:R-:W-:Y:S01]  /*4380*/  LOP3.LUT R5, RZ, R5, RZ, 0x33, !PT ;  /* 0x00000005ff057212 */ /* 0x000fe200078e33ff */
[----:B------:R-:W-:Y:S02]  /*4390*/  VOTEU.ANY UR7, UPT, PT ;  /* 0x0000000000077886 */ /* 0x000fe400038e0100 */
[----:B------:R-:W-:Y:S01]  /*43a0*/  UFLO.U32 UR7, UR7 ;  /* 0x00000007000772bd */ /* 0x000fe200080e0000 */
[----:B------:R-:W4:Y:S07]  /*43b0*/  REDUX UR5, R5 ;  /* 0x00000000050573c4 */ /* 0x000f2e0000000000 */
[----:B------:R-:W-:-:S06]  /*43c0*/  ULOP3.LUT UR8, URZ, UR8, URZ, 0x33, !UPT ;  /* 0x00000008ff087292 */ /* 0x000fcc000f8e33ff */
[----:B------:R-:W-:-:S04]  /*43d0*/  IMAD.U32 R0, RZ, RZ, UR8 ;  /* 0x00000008ff007e24 */ /* 0x000fc8000f8e00ff */
[----:B------:R-:W1:Y:S02]  /*43e0*/  REDUX UR6, R0 ;  /* 0x00000000000673c4 */ /* 0x000e640000000000 */
[----:B------:R1:W-:Y:S01]  /*43f0*/  UTCATOMSWS.AND URZ, UR8 ;  /* 0x0000000800ff79e3 */ /* 0x0003e20008000000 */
[----:B--2---:R-:W-:Y:S01]  /*4400*/  ISETP.EQ.U32.AND P0, PT, R2, UR7, PT ;  /* 0x0000000702007c0c */ /* 0x004fe2000bf02070 */
[----:B----4-:R-:W-:Y:S02]  /*4410*/  IMAD.U32 R2, RZ, RZ, UR5 ;  /* 0x00000005ff027e24 */ /* 0x010fe4000f8e00ff */
[----:B-1----:R-:W-:-:S10]  /*4420*/  IMAD.U32 R3, RZ, RZ, UR6 ;  /* 0x00000006ff037e24 */ /* 0x002fd4000f8e00ff */
[----:B------:R1:W-:Y:S04]  /*4430*/  @P0 ATOMS.AND RZ, [UR4+0x14], R3 ;  /* 0x00001403ffff098c */ /* 0x0003e8000a800004 */
[----:B------:R1:W-:Y:S01]  /*4440*/  @P0 ATOMS.AND RZ, [UR4+0x18], R2 ;  /* 0x00001802ffff098c */ /* 0x0003e2000a800004 */
[----:B------:R-:W-:Y:S05]  /*4450*/  BRA `(.L_x_70) ;  /* 0x0000000000147947 */ /* 0x000fea0003800000 */
.L_x_69:
[----:B------:R-:W-:Y:S02]  /*4460*/  MOV R2, 0x4480 ;  /* 0x0000448000027802 */ /* 0x000fe40000000f00 */
[----:B-1-3-5:R-:W-:Y:S05]  /*4470*/  CALL.REL.NOINC `($__internal_0_$__cuda_sm10x_tcgen05_guardrail_trap_col_being_dealloced_not_returned_by_alloc) ;  /* 0x0000005800b47944 */ /* 0x02afea0003c00000 */
[----:B------:R-:W-:Y:S05]  /*4480*/  BRA `(.L_x_70) ;  /* 0x0000000000087947 */ /* 0x000fea0003800000 */
.L_x_68:
[----:B------:R-:W-:Y:S02]  /*4490*/  MOV R2, 0x44b0 ;  /* 0x000044b000027802 */ /* 0x000fe40000000f00 */
[----:B-1-3-5:R-:W-:Y:S05]  /*44a0*/  CALL.REL.NOINC `($__internal_2_$__cuda_sm10x_tcgen05_guardrail_trap_unallocated_columns_being_dealloced) ;  /* 0x0000005800c07944 */ /* 0x02afea0003c00000 */
.L_x_70:
[----:B------:R-:W-:Y:S01]  /*44b0*/  NOP ;  /* 0x0000000000007918 */ /* 0x000fe20000000000 */
[----:B---3--:R-:W-:Y:S05]  /*44c0*/  EXIT ;  /* 0x000000000000794d */ /* 0x008fea0003800000 */
.L_x_54:
[----:B------:R-:W2:Y:S01]  /*44d0*/  LDC R3, c[0x0][0x384] ;  /* 0x0000e100ff037b82 */ /* 0x000ea20000000800 */
[----:B------:R-:W-:Y:S01]  /*44e0*/  UISETP.NE.OR UP6, UPT, UR4, 0x3, !UP6 ;  /* 0x000000030400788c */ /* 0x000fe2000f7c5670 */
[----:B--2---:R-:W-:-:S08]  /*44f0*/  IADD3 R3, PT, PT, R3, 0x7f, RZ ;  /* 0x0000007f03037810 */ /* 0x004fd00007ffe0ff */
[----:B------:R-:W-:Y:S05]  /*4500*/  BRA.U UP6, `(.L_x_71) ;  /* 0x00000015066c7547 */ /* 0x000fea000b800000 */
[----:B------:R-:W2:Y:S01]  /*4510*/  LDC R18, c[0x0][0x38c] ;  /* 0x0000e300ff127b82 */ /* 0x000ea20000000800 */
[----:B------:R-:W3:Y:S01]  /*4520*/  LDCU.64 UR6, c[0x0][0x988] ;  /* 0x00013100ff0677ac */ /* 0x000ee20008000a00 */
[----:B------:R-:W-:Y:S01]  /*4530*/  SHF.R.S32.HI R8, RZ, 0x1f, R3 ;  /* 0x0000001fff087819 */ /* 0x000fe20000011403 */
[----:B------:R-:W-:Y:S01]  /*4540*/  IMAD.MOV.U32 R32, RZ, RZ, 0x1 ;  /* 0x00000001ff207424 */ /* 0x000fe200078e00ff */
[----:B------:R-:W4:Y:S02]  /*4550*/  LDCU.64 UR4, c[0x0][0x990] ;  /* 0x00013200ff0477ac */ /* 0x000f240008000a00 */
[----:B-----5:R-:W-:Y:S01]  /*4560*/  LEA.HI R33, R8, R3, RZ, 0x7 ;  /* 0x0000000308217211 */ /* 0x020fe200078f38ff */
[----:B------:R-:W-:Y:S01]  /*4570*/  IMAD.MOV.U32 R27, RZ, RZ, RZ ;  /* 0x000000ffff1b7224 */ /* 0x000fe200078e00ff */
[----:B------:R-:W1:Y:S01]  /*4580*/  LDC R22, c[0x0][0x388] ;  /* 0x0000e200ff167b82 */ /* 0x000e620000000800 */
[----:B------:R-:W-:Y:S01]  /*4590*/  UMOV UR17, 0x400 ;  /* 0x0000040000117882 */ /* 0x000fe20000000000 */
[----:B------:R-:W-:Y:S01]  /*45a0*/  IMAD.MOV.U32 R25, RZ, RZ, 0x1000 ;  /* 0x00001000ff197424 */ /* 0x000fe200078e00ff */
[----:B------:R-:W-:Y:S01]  /*45b0*/  ULEA UR17, UR49, UR17, 0x18 ;  /* 0x0000001131117291 */ /* 0x000fe2000f8ec0ff */
[----:B------:R-:W-:Y:S01]  /*45c0*/  SHF.R.S32.HI R33, RZ, 0x7, R33 ;  /* 0x00000007ff217819 */ /* 0x000fe20000011421 */
[----:B------:R-:W-:-:S02]  /*45d0*/  USEL UR18, URZ, 0x1, UP5 ;  /* 0x00000001ff127887 */ /* 0x000fc4000a800000 */
[----:B------:R-:W-:Y:S01]  /*45e0*/  UIADD3 UR22, UPT, UPT, UR17, 0x98, URZ ;  /* 0x0000009811167890 */ /* 0x000fe2000fffe0ff */
[----:B------:R-:W1:Y:S01]  /*45f0*/  LDC R0, c[0x0][0xc30] ;  /* 0x00030c00ff007b82 */ /* 0x000e620000000800 */
[----:B------:R-:W-:Y:S02]  /*4600*/  UIADD3 UR21, UPT, UPT, UR17, 0x80, URZ ;  /* 0x0000008011157890 */ /* 0x000fe4000fffe0ff */
[----:B---3--:R-:W-:Y:S02]  /*4610*/  UISETP.NE.U32.AND UP3, UPT, UR6, URZ, UPT ;  /* 0x000000ff0600728c */ /* 0x008fe4000bf65070 */
[----:B------:R-:W-:Y:S02]  /*4620*/  UIADD3 UR20, UPT, UPT, UR17, 0x88, URZ ;  /* 0x0000008811147890 */ /* 0x000fe4000fffe0ff */
[----:B------:R-:W-:Y:S01]  /*4630*/  UISETP.NE.AND.EX UP3, UPT, UR7, URZ, UPT, UP3 ;  /* 0x000000ff0700728c */ /* 0x000fe2000bf65330 */
[----:B------:R-:W3:Y:S01]  /*4640*/  LDC R23, c[0x0][0x370] ;  /* 0x0000dc00ff177b82 */ /* 0x000ee20000000800 */
[C---:B--2---:R-:W-:Y:S01]  /*4650*/  R2UR UR7, R18.reuse ;  /* 0x00000000120772ca */ /* 0x044fe200000e0000 */
[----:B----4-:R-:W-:Y:S01]  /*4660*/  UISETP.NE.U32.AND UP4, UPT, UR4, URZ, UPT ;  /* 0x000000ff0400728c */ /* 0x010fe2000bf85070 */
[----:B------:R-:W-:Y:S01]  /*4670*/  R2UR UR6, R18 ;  /* 0x00000000120672ca */ /* 0x000fe200000e0000 */
[----:B------:R-:W-:-:S02]  /*4680*/  UIADD3 UR16, UPT, UPT, UR17, 0xd8, URZ ;  /* 0x000000d811107890 */ /* 0x000fc4000fffe0ff */
[----:B------:R-:W-:Y:S02]  /*4690*/  UIADD3 UR19, UPT, UPT, UR17, 0x90, URZ ;  /* 0x0000009011137890 */ /* 0x000fe4000fffe0ff */
[----:B------:R-:W2:Y:S01]  /*46a0*/  LDC R2, c[0x0][0xc0c] ;  /* 0x00030300ff027b82 */ /* 0x000ea20000000800 */
[----:B-1----:R-:W-:Y:S01]  /*46b0*/  R2UR UR15, R22 ;  /* 0x00000000160f72ca */ /* 0x002fe200000e0000 */
[----:B------:R-:W-:Y:S02]  /*46c0*/  UPRMT UR22, UR49, 0x654, UR22 ;  /* 0x0000065431167896 */ /* 0x000fe40008000016 */
[----:B------:R-:W-:Y:S02]  /*46d0*/  UPRMT UR24, UR49, 0x654, UR21 ;  /* 0x0000065431187896 */ /* 0x000fe40008000015 */
[----:B------:R-:W-:Y:S02]  /*46e0*/  UPRMT UR23, UR49, 0x654, UR20 ;  /* 0x0000065431177896 */ /* 0x000fe40008000014 */
[----:B------:R-:W1:Y:S01]  /*46f0*/  LDC R17, c[0x0][0xc20] ;  /* 0x00030800ff117b82 */ /* 0x000e620000000800 */
[----:B------:R-:W-:Y:S01]  /*4700*/  ISETP.NE.AND P1, PT, R0, 0x1, PT ;  /* 0x000000010000780c */ /* 0x000fe20003f25270 */
[----:B------:R-:W-:-:S02]  /*4710*/  UPLOP3.LUT UP1, UPT, UPT, UPT, UPT, 0x40, 0x4 ;  /* 0x000000000004789c */ /* 0x000fc40003f2e870 */
[----:B------:R-:W-:Y:S02]  /*4720*/  UPRMT UR16, URZ, 0x654, UR16 ;  /* 0x00000654ff107896 */ /* 0x000fe40008000010 */
[----:B------:R-:W-:Y:S02]  /*4730*/  UPRMT UR49, UR49, 0x654, UR19 ;  /* 0x0000065431317896 */ /* 0x000fe40008000013 */
[----:B------:R-:W4:Y:S01]  /*4740*/  LDC.64 R36, c[0x0][0x348] ;  /* 0x0000d200ff247b82 */ /* 0x000f220000000a00 */
[----:B------:R-:W-:-:S07]  /*4750*/  UISETP.NE.AND.EX UP4, UPT, UR5, URZ, UPT, UP4 ;  /* 0x000000ff0500728c */ /* 0x000fce000bf85340 */
[----:B------:R-:W1:Y:S08]  /*4760*/  LDC.64 R20, c[0x0][0xc10] ;  /* 0x00030400ff147b82 */ /* 0x000e700000000a00 */
[----:B------:R-:W1:Y:S08]  /*4770*/  LDC.64 R6, c[0x0][0xc18] ;  /* 0x00030600ff067b82 */ /* 0x000e700000000a00 */
[----:B------:R-:W1:Y:S08]  /*4780*/  LDC.64 R4, c[0x0][0xc28] ;  /* 0x00030a00ff047b82 */ /* 0x000e700000000a00 */
[----:B--23--:R-:W1:Y:S02]  /*4790*/  LDC R24, c[0x0][0x374] ;  /* 0x0000dd00ff187b82 */ /* 0x00ce640000000800 */
.L_x_82:
[-C--:B------:R-:W-:Y:S02]  /*47a0*/  IABS R3, R33.reuse ;  /* 0x0000002100037213 */ /* 0x080fe40000000000 */
[----:B------:R-:W-:Y:S02]  /*47b0*/  SHF.L.U32 R0, R27, 0x1f, RZ ;  /* 0x0000001f1b007819 */ /* 0x000fe400000006ff */
[----:B--2---:R-:W2:Y:S01]  /*47c0*/  I2F.RP R12, R3 ;  /* 0x00000003000c7306 */ /* 0x004ea20000209400 */
[----:B------:R-:W-:Y:S01]  /*47d0*/  IABS R10, R33 ;  /* 0x00000021000a7213 */ /* 0x000fe20000000000 */
[----:B------:R-:W3:Y:S01]  /*47e0*/  SYNCS.PHASECHK.TRANS64.TRYWAIT P2, [UR17+0xd0], R0 ;  /* 0x0000d000ff0075a7 */ /* 0x000ee20008041111 */
[----:B------:R-:W-:Y:S03]  /*47f0*/  IABS R11, R16 ;  /* 0x00000010000b7213 */ /* 0x000fe60000000000 */
[----:B------:R-:W-:Y:S04]  /*4800*/  IMAD.MOV R10, RZ, RZ, -R10 ;  /* 0x000000ffff0a7224 */ /* 0x000fe800078e0a0a */
[----:B--2---:R-:W2:Y:S02]  /*4810*/  MUFU.RCP R9, R12 ;  /* 0x0000000c00097308 */ /* 0x004ea40000001000 */
[----:B--2---:R-:W-:Y:S01]  /*4820*/  VIADD R28, R9, 0xffffffe ;  /* 0x0ffffffe091c7836 */ /* 0x004fe20000000000 */
[----:B------:R-:W-:Y:S07]  /*4830*/  IABS R9, R22 ;  /* 0x0000001600097213 */ /* 0x000fee0000000000 */
[----:B------:R-:W2:Y:S10]  /*4840*/  F2I.FTZ.U32.TRUNC.NTZ R29, R28 ;  /* 0x0000001c001d7305 */ /* 0x000eb4000021f000 */
[----:B------:R-:W5:Y:S01]  /*4850*/  I2F.RP R12, R9 ;  /* 0x00000009000c7306 */ /* 0x000f620000209400 */
[--C-:B--2---:R-:W-:Y:S02]  /*4860*/  IMAD.MOV R14, RZ, RZ, -R29.reuse ;  /* 0x000000ffff0e7224 */ /* 0x104fe400078e0a1d */
[----:B------:R-:W-:Y:S02]  /*4870*/  IMAD.MOV.U32 R28, RZ, RZ, RZ ;  /* 0x000000ffff1c7224 */ /* 0x000fe400078e00ff */
[----:B------:R-:W-:Y:S05]  /*4880*/  IMAD R14, R14, R3, RZ ;  /* 0x000000030e0e7224 */ /* 0x000fea00078e02ff */
[----:B-----5:R-:W2:Y:S01]  /*4890*/  MUFU.RCP R12, R12 ;  /* 0x0000000c000c7308 */ /* 0x020ea20000001000 */
[----:B------:R-:W-:Y:S06]  /*48a0*/  IMAD.HI.U32 R14, R29, R14, R28 ;  /* 0x0000000e1d0e7227 */ /* 0x000fec00078e001c */
[----:B------:R-:W-:Y:S04]  /*48b0*/  IMAD.HI.U32 R41, R14, R11, RZ ;  /* 0x0000000b0e297227 */ /* 0x000fe800078e00ff */
[----:B------:R-:W-:Y:S01]  /*48c0*/  IMAD R11, R41, R10, R11 ;  /* 0x0000000a290b7224 */ /* 0x000fe200078e020b */
[----:B------:R-:W-:Y:S04]  /*48d0*/  IABS R10, R18 ;  /* 0x00000012000a7213 */ /* 0x000fe80000000000 */
[----:B------:R-:W-:Y:S01]  /*48e0*/  ISETP.GT.U32.AND P3, PT, R3, R11, PT ;  /* 0x0000000b0300720c */ /* 0x000fe20003f64070 */
[----:B--2---:R-:W-:Y:S04]  /*48f0*/  VIADD R38, R12, 0xffffffe ;  /* 0x0ffffffe0c267836 */ /* 0x004fe80000000000 */
[----:B------:R2:W5:Y:S08]  /*4900*/  F2I.FTZ.U32.TRUNC.NTZ R39, R38 ;  /* 0x0000002600277305 */ /* 0x000570000021f000 */
[-C--:B------:R-:W-:Y:S01]  /*4910*/  @!P3 IADD3 R11, PT, PT, R11, -R3.reuse, RZ ;  /* 0x800000030b0bb210 */ /* 0x080fe20007ffe0ff */
[----:B------:R-:W-:Y:S01]  /*4920*/  @!P3 VIADD R41, R41, 0x1 ;  /* 0x000000012929b836 */ /* 0x000fe20000000000 */
[----:B------:R-:W-:Y:S02]  /*4930*/  ISETP.NE.AND P3, PT, R33, RZ, PT ;  /* 0x000000ff2100720c */ /* 0x000fe40003f65270 */
[----:B------:R-:W-:Y:S02]  /*4940*/  ISETP.GE.U32.AND P4, PT, R11, R3, PT ;  /* 0x000000030b00720c */ /* 0x000fe40003f86070 */
[----:B------:R-:W4:Y:S01]  /*4950*/  I2F.RP R11, R10 ;  /* 0x0000000a000b7306 */ /* 0x000f220000209400 */
[----:B------:R-:W-:Y:S01]  /*4960*/  LOP3.LUT R3, R16, R33, RZ, 0x3c, !PT ;  /* 0x0000002110037212 */ /* 0x000fe200078e3cff */
[----:B--2---:R-:W-:Y:S03]  /*4970*/  IMAD.MOV.U32 R38, RZ, RZ, RZ ;  /* 0x000000ffff267224 */ /* 0x004fe600078e00ff */
[----:B------:R-:W-:Y:S02]  /*4980*/  ISETP.GE.AND P0, PT, R3, RZ, PT ;  /* 0x000000ff0300720c */ /* 0x000fe40003f06270 */
[----:B-----5:R-:W-:Y:S04]  /*4990*/  IADD3 R3, PT, PT, RZ, -R39, RZ ;  /* 0x80000027ff037210 */ /* 0x020fe80007ffe0ff */
[----:B------:R-:W-:Y:S02]  /*49a0*/  @P4 VIADD R41, R41, 0x1 ;  /* 0x0000000129294836 */ /* 0x000fe40000000000 */
[----:B------:R-:W-:Y:S01]  /*49b0*/  IMAD R3, R3, R9, RZ ;  /* 0x0000000903037224 */ /* 0x000fe200078e02ff */
[----:B----4-:R-:W2:Y:S03]  /*49c0*/  MUFU.RCP R11, R11 ;  /* 0x0000000b000b7308 */ /* 0x010ea60000001000 */
[----:B------:R-:W-:Y:S04]  /*49d0*/  IMAD.HI.U32 R39, R39, R3, R38 ;  /* 0x0000000327277227 */ /* 0x000fe800078e0026 */
[----:B------:R-:W-:Y:S01]  /*49e0*/  @!P0 IMAD.MOV R41, RZ, RZ, -R41 ;  /* 0x000000ffff298224 */ /* 0x000fe200078e0a29 */
[----:B------:R-:W-:Y:S02]  /*49f0*/  @!P3 LOP3.LUT R41, RZ, R33, RZ, 0x33, !PT ;  /* 0x00000021ff29b212 */ /* 0x000fe400078e33ff */
[----:B------:R-:W-:Y:S02]  /*4a00*/  ISETP.NE.AND P3, PT, R22, RZ, PT ;  /* 0x000000ff1600720c */ /* 0x000fe40003f65270 */
[----:B------:R-:W-:Y:S05]  /*4a10*/  IABS R12, R41 ;  /* 0x00000029000c7213 */ /* 0x000fea0000000000 */
[----:B------:R-:W-:Y:S05]  /*4a20*/  IMAD.HI.U32 R39, R39, R12, RZ ;  /* 0x0000000c27277227 */ /* 0x000fea00078e00ff */
[----:B------:R-:W-:Y:S05]  /*4a30*/  IADD3 R3, PT, PT, -R39, RZ, RZ ;  /* 0x000000ff27037210 */ /* 0x000fea0007ffe1ff */
[----:B------:R-:W-:Y:S01]  /*4a40*/  IMAD R12, R9, R3, R12 ;  /* 0x00000003090c7224 */ /* 0x000fe200078e020c */
[----:B------:R-:W-:Y:S04]  /*4a50*/  LOP3.LUT R3, R41, R22, RZ, 0x3c, !PT ;  /* 0x0000001629037212 */ /* 0x000fe800078e3cff */
[----:B------:R-:W-:Y:S11]  /*4a60*/  ISETP.GT.U32.AND P0, PT, R9, R12, PT ;  /* 0x0000000c0900720c */ /* 0x000ff60003f04070 */
[----:B------:R-:W-:Y:S02]  /*4a70*/  @!UPT UIADD3 URZ, UPT, UPT, URZ, URZ, URZ ;  /* 0x000000fffffff290 */ /* 0x000fe4000fffe0ff */
[----:B------:R-:W-:Y:S01]  /*4a80*/  @!P0 IMAD.IADD R12, R12, 0x1, -R9 ;  /* 0x000000010c0c8824 */ /* 0x000fe200078e0a09 */
[----:B------:R-:W-:Y:S02]  /*4a90*/  @!P0 IADD3 R39, PT, PT, R39, 0x1, RZ ;  /* 0x0000000127278810 */ /* 0x000fe40007ffe0ff */
[----:B------:R-:W-:Y:S02]  /*4aa0*/  ISETP.GE.AND P0, PT, R3, RZ, PT ;  /* 0x000000ff0300720c */ /* 0x000fe40003f06270 */
[----:B------:R-:W-:Y:S01]  /*4ab0*/  ISETP.GE.U32.AND P4, PT, R12, R9, PT ;  /* 0x000000090c00720c */ /* 0x000fe20003f86070 */
[----:B--2---:R-:W-:Y:S06]  /*4ac0*/  VIADD R9, R11, 0xffffffe ;  /* 0x0ffffffe0b097836 */ /* 0x004fec0000000000 */
[----:B------:R-:W2:Y:S06]  /*4ad0*/  F2I.FTZ.U32.TRUNC.NTZ R9, R9 ;  /* 0x0000000900097305 */ /* 0x000eac000021f000 */
[----:B------:R-:W-:Y:S01]  /*4ae0*/  @P4 VIADD R39, R39, 0x1 ;  /* 0x0000000127274836 */ /* 0x000fe20000000000 */
[----:B---3--:R-:W-:Y:S06]  /*4af0*/  @!P2 BRA `(.L_x_72) ;  /* 0x0000004c00bca947 */ /* 0x008fec0003800000 */
.L_x_167:
[----:B--2---:R-:W-:Y:S01]  /*4b00*/  MOV R15, R9 ;  /* 0x00000009000f7202 */ /* 0x004fe20000000f00 */
[----:B------:R-:W2:Y:S01]  /*4b10*/  LDS.128 R28, [UR17+0x110] ;  /* 0x00011011ff1c7984 */ /* 0x000ea20008000c00 */
[----:B---3--:R-:W-:Y:S02]  /*4b20*/  IMAD.MOV R0, RZ, RZ, -R9 ;  /* 0x000000ffff007224 */ /* 0x008fe400078e0a09 */
[----:B------:R-:W-:Y:S01]  /*4b30*/  @!P0 IMAD.MOV R39, RZ, RZ, -R39 ;  /* 0x000000ffff278224 */ /* 0x000fe200078e0a27 */
[----:B------:R-:W-:Y:S01]  /*4b40*/  @!P3 LOP3.LUT R39, RZ, R22, RZ, 0x33, !PT ;  /* 0x00000016ff27b212 */ /* 0x000fe200078e33ff */
[----:B------:R-:W-:Y:S01]  /*4b50*/  IMAD R38, R0, R10, RZ ;  /* 0x0000000a00267224 */ /* 0x000fe200078e02ff */
[----:B------:R-:W-:Y:S01]  /*4b60*/  ISETP.GE.AND P0, PT, R26, 0x1, PT ;  /* 0x000000011a00780c */ /* 0x000fe20003f06270 */
[----:B------:R-:W-:Y:S01]  /*4b70*/  IMAD.MOV.U32 R14, RZ, RZ, RZ ;  /* 0x000000ffff0e7224 */ /* 0x000fe200078e00ff */
[----:B------:R-:W-:Y:S01]  /*4b80*/  IABS R3, R39 ;  /* 0x0000002700037213 */ /* 0x000fe20000000000 */
[----:B------:R-:W-:Y:S01]  /*4b90*/  @!PT LDS RZ, [RZ] ;  /* 0x00000000fffff984 */ /* 0x000fe20000000800 */
[----:B------:R-:W-:Y:S01]  /*4ba0*/  @!PT LDS RZ, [RZ] ;  /* 0x00000000fffff984 */ /* 0x000fe20000000800 */
[----:B------:R-:W-:Y:S01]  /*4bb0*/  @!PT LDS RZ, [RZ] ;  /* 0x00000000fffff984 */ /* 0x000fe20000000800 */
[----:B------:R-:W-:Y:S01]  /*4bc0*/  @!PT LDS RZ, [RZ] ;  /* 0x00000000fffff984 */ /* 0x000fe20000000800 */
[----:B------:R3:W-:Y:S06]  /*4bd0*/  MEMBAR.ALL.CTA ;  /* 0x0000000000007992 */ /* 0x0007ec0000008000 */
[----:B---3--:R-:W3:Y:S01]  /*4be0*/  FENCE.VIEW.ASYNC.S ;  /* 0x00000000000073c6 */ /* 0x008ee20000000000 */
[----:B------:R-:W-:Y:S01]  /*4bf0*/  LOP3.LUT R34, R39, R18, RZ, 0x3c, !PT ;  /* 0x0000001227227212 */ /* 0x000fe200078e3cff */
[----:B------:R-:W-:Y:S06]  /*4c00*/  IMAD.HI.U32 R38, R9, R38, R14 ;  /* 0x0000002609267227 */ /* 0x000fec00078e000e */
[----:B------:R-:W-:Y:S04]  /*4c10*/  IMAD.HI.U32 R38, R38, R3, RZ ;  /* 0x0000000326267227 */ /* 0x000fe800078e00ff */
[----:B------:R-:W-:Y:S04]  /*4c20*/  IMAD.MOV R0, RZ, RZ, -R38 ;  /* 0x000000ffff007224 */ /* 0x000fe800078e0a26 */
[C---:B------:R-:W-:Y:S05]  /*4c30*/  IMAD R3, R10.reuse, R0, R3 ;  /* 0x000000000a037224 */ /* 0x040fea00078e0203 */
[----:B------:R-:W-:Y:S01]  /*4c40*/  ISETP.GT.U32.AND P4, PT, R10, R3, PT ;  /* 0x000000030a00720c */ /* 0x000fe20003f84070 */
[----:B---3--:R-:W-:Y:S01]  /*4c50*/  SYNCS.ARRIVE.TRANS64.RED.A1T0 RZ, [UR16], RZ ;  /* 0x000000ffffff79a7 */ /* 0x008fe20008100410 */
[----:B--2---:R-:W-:Y:S11]  /*4c60*/  LOP3.LUT P3, RZ, R30, 0x1, RZ, 0xc0, !PT ;  /* 0x000000011eff7812 */ /* 0x004ff6000786c0ff */
[-C--:B------:R-:W-:Y:S04]  /*4c70*/  @!P4 IADD3 R3, PT, PT, R3, -R10.reuse, RZ ;  /* 0x8000000a0303c210 */ /* 0x080fe80007ffe0ff */
[----:B------:R-:W-:Y:S02]  /*4c80*/  ISETP.GE.U32.AND P5, PT, R3, R10, PT ;  /* 0x0000000a0300720c */ /* 0x000fe40003fa6070 */
[----:B------:R-:W-:Y:S02]  /*4c90*/  @P3 MOV R13, R28 ;  /* 0x0000001c000d3202 */ /* 0x000fe40000000f00 */
[----:B------:R-:W-:Y:S01]  /*4ca0*/  @P3 LOP3.LUT R8, R29, 0xffff, RZ, 0xc0, !PT ;  /* 0x0000ffff1d083812 */ /* 0x000fe200078ec0ff */
[----:B------:R-:W-:Y:S08]  /*4cb0*/  @!P0 BRA `(.L_x_73) ;  /* 0x0000000000a48947 */ /* 0x000ff00003800000 */
[----:B-1----:R-:W-:Y:S01]  /*4cc0*/  IMAD.HI.U32 R42, R24, R7, RZ ;  /* 0x00000007182a7227 */ /* 0x002fe200078e00ff */
[----:B------:R-:W-:Y:S02]  /*4cd0*/  ISETP.NE.AND P0, PT, R6, 0x1, PT ;  /* 0x000000010600780c */ /* 0x000fe40003f05270 */
[----:B------:R-:W-:Y:S01]  /*4ce0*/  ISETP.NE.AND P2, PT, R26, 0x1, PT ;  /* 0x000000011a00780c */ /* 0x000fe20003f45270 */
[-C--:B------:R-:W-:Y:S01]  /*4cf0*/  IMAD.HI.U32 R40, R23, R20.reuse, RZ ;  /* 0x0000001417287227 */ /* 0x080fe200078e00ff */
[----:B------:R-:W-:Y:S02]  /*4d00*/  SHF.R.U32.HI R43, RZ, R17, R42 ;  /* 0x00000011ff2b7219 */ /* 0x000fe4000001162a */
[----:B------:R-:W-:Y:S01]  /*4d10*/  ISETP.NE.AND P6, PT, R2, 0x1, PT ;  /* 0x000000010200780c */ /* 0x000fe20003fc5270 */
[----:B------:R-:W-:Y:S01]  /*4d20*/  IMAD.HI.U32 R46, R8, R7, RZ ;  /* 0x00000007082e7227 */ /* 0x000fe200078e00ff */
[----:B------:R-:W-:Y:S02]  /*4d30*/  SHF.R.U32.HI R40, RZ, R21, R40 ;  /* 0x00000015ff287219 */ /* 0x000fe40000011628 */
[----:B------:R-:W-:Y:S01]  /*4d40*/  SEL R3, R24, R43, !P0 ;  /* 0x0000002b18037207 */ /* 0x000fe20004000000 */
[----:B------:R-:W-:Y:S01]  /*4d50*/  IMAD.HI.U32 R42, R13, R20, RZ ;  /* 0x000000140d2a7227 */ /* 0x000fe200078e00ff */
[----:B------:R-:W-:Y:S02]  /*4d60*/  SEL R11, R23, R40, !P6 ;  /* 0x00000028170b7207 */ /* 0x000fe40007000000 */
[----:B------:R-:W-:Y:S01]  /*4d70*/  SHF.R.U32.HI R43, RZ, R17, R46 ;  /* 0x00000011ff2b7219 */ /* 0x000fe2000001162e */
[-C--:B------:R-:W-:Y:S01]  /*4d80*/  IMAD.HI.U32 R44, R3, R4.reuse, RZ ;  /* 0x00000004032c7227 */ /* 0x080fe200078e00ff */
[----:B------:R-:W-:Y:S02]  /*4d90*/  SHF.R.U32.HI R42, RZ, R21, R42 ;  /* 0x00000015ff2a7219 */ /* 0x000fe4000001162a */
[----:B------:R-:W-:Y:S01]  /*4da0*/  SEL R9, R8, R43, !P0 ;  /* 0x0000002b08097207 */ /* 0x000fe20004000000 */
[-C--:B------:R-:W-:Y:S01]  /*4db0*/  IMAD.HI.U32 R40, R11, R4.reuse, RZ ;  /* 0x000000040b287227 */ /* 0x080fe200078e00ff */
[-C--:B------:R-:W-:Y:S03]  /*4dc0*/  @P2 SHF.R.U32.HI R3, RZ, R5.reuse, R44 ;  /* 0x00000005ff032219 */ /* 0x080fe6000001162c */
[----:B------:R-:W-:Y:S01]  /*4dd0*/  IMAD.HI.U32 R14, R9, R4, RZ ;  /* 0x00000004090e7227 */ /* 0x000fe200078e00ff */
[----:B------:R-:W-:Y:S03]  /*4de0*/  @P2 SHF.R.U32.HI R11, RZ, R5, R40 ;  /* 0x00000005ff0b2219 */ /* 0x000fe60000011628 */
[C---:B------:R-:W-:Y:S01]  /*4df0*/  IMAD R10, R26.reuse, R3, RZ ;  /* 0x000000031a0a7224 */ /* 0x040fe200078e02ff */
[----:B------:R-:W-:Y:S01]  /*4e00*/  SEL R3, R13, R42, !P6 ;  /* 0x0000002a0d037207 */ /* 0x000fe20007000000 */
[C---:B------:R-:W-:Y:S01]  /*4e10*/  IMAD R12, R26.reuse, R11, RZ ;  /* 0x0000000b1a0c7224 */ /* 0x040fe200078e02ff */
[-C--:B------:R-:W-:Y:S02]  /*4e20*/  SHF.R.U32.HI R14, RZ, R5.reuse, R14 ;  /* 0x00000005ff0e7219 */ /* 0x080fe4000001160e */
[C---:B------:R-:W-:Y:S02]  /*4e30*/  ISETP.GE.AND P0, PT, R9.reuse, R10, PT ;  /* 0x0000000a0900720c */ /* 0x040fe40003f06270 */
[----:B------:R-:W-:Y:S02]  /*4e40*/  SEL R15, R9, R14, !P2 ;  /* 0x0000000e090f7207 */ /* 0x000fe40005000000 */
[C---:B------:R-:W-:Y:S03]  /*4e50*/  ISETP.GE.OR P0, PT, R3.reuse, R12, P0 ;  /* 0x0000000c0300720c */ /* 0x040fe60000706670 */
[----:B------:R-:W-:Y:S04]  /*4e60*/  IMAD.MOV R14, RZ, RZ, -R15 ;  /* 0x000000ffff0e7224 */ /* 0x000fe800078e0a0f */
[----:B------:R-:W-:Y:S06]  /*4e70*/  IMAD R14, R26, R14, R9 ;  /* 0x0000000e1a0e7224 */ /* 0x000fec00078e0209 */
[C---:B------:R-:W-:Y:S05]  /*4e80*/  @!P0 IMAD.HI.U32 R10, R3.reuse, R4, RZ ;  /* 0x00000004030a8227 */ /* 0x040fea00078e00ff */
[----:B------:R-:W-:Y:S04]  /*4e90*/  @!P0 SHF.R.U32.HI R10, RZ, R5, R10 ;  /* 0x00000005ff0a8219 */ /* 0x000fe8000001160a */
[----:B------:R-:W-:Y:S01]  /*4ea0*/  @!P0 SEL R0, R3, R10, !P2 ;  /* 0x0000000a03008207 */ /* 0x000fe20005000000 */
[----:B------:R-:W-:Y:S03]  /*4eb0*/  IMAD.MOV R10, RZ, RZ, -R3 ;  /* 0x000000ffff0a7224 */ /* 0x000fe600078e0a03 */
[----:B------:R-:W-:Y:S01]  /*4ec0*/  @!P0 IADD3 R15, PT, PT, R15, -R0, RZ ;  /* 0x800000000f0f8210 */ /* 0x000fe20007ffe0ff */
[----:B------:R-:W-:Y:S01]  /*4ed0*/  @!P0 IMAD R0, R11, R14, R0 ;  /* 0x0000000e0b008224 */ /* 0x000fe200078e0200 */
[----:B------:R-:W-:Y:S01]  /*4ee0*/  IADD3 R11, PT, PT, -R9, RZ, RZ ;  /* 0x000000ff090b7210 */ /* 0x000fe20007ffe1ff */
[----:B------:R-:W-:Y:S02]  /*4ef0*/  IMAD R13, R2, R10, R13 ;  /* 0x0000000a020d7224 */ /* 0x000fe400078e020d */
[----:B------:R-:W-:Y:S02]  /*4f00*/  @!P0 IMAD R9, R15, R26, R3 ;  /* 0x0000001a0f098224 */ /* 0x000fe400078e0203 */
[----:B------:R-:W-:Y:S02]  /*4f10*/  @!P0 IMAD.MOV.U32 R3, RZ, RZ, R0 ;  /* 0x000000ffff038224 */ /* 0x000fe400078e0000 */
[----:B------:R-:W-:Y:S02]  /*4f20*/  IMAD R8, R6, R11, R8 ;  /* 0x0000000b06087224 */ /* 0x000fe400078e0208 */
[----:B------:R-:W-:Y:S02]  /*4f30*/  IMAD R13, R3, R2, R13 ;  /* 0x00000002030d7224 */ /* 0x000fe400078e020d */
[----:B------:R-:W-:Y:S02]  /*4f40*/  IMAD R8, R9, R6, R8 ;  /* 0x0000000609087224 */ /* 0x000fe400078e0208 */
.L_x_73:
[----:B------:R-:W-:Y:S05]  /*4f50*/  BRA.U UP1, `(.L_x_74) ;  /* 0x0000000101107547 */ /* 0x000fea000b800000 */
[----:B------:R-:W-:Y:S04]  /*4f60*/  MOV R0, UR18 ;  /* 0x0000001200007c02 */ /* 0x000fe80008000f00 */
[----:B------:R-:W-:Y:S04]  /*4f70*/  SHF.L.U32 R3, R0, 0x1f, RZ ;  /* 0x0000001f00037819 */ /* 0x000fe800000006ff */
[----:B------:R-:W2:Y:S02]  /*4f80*/  SYNCS.PHASECHK.TRANS64.TRYWAIT P0, [UR17+0xc8], R3 ;  /* 0x0000c803ff0075a7 */ /* 0x000ea40008001111 */
[----:B--2---:R-:W-:Y:S05]  /*4f90*/  @!P0 BRA `(.L_x_75) ;  /* 0x0000004800ac8947 */ /* 0x004fea0003800000 */
.L_x_74:
[----:B------:R-:W-:Y:S01]  /*4fa0*/  R2UR UR8, R34 ;  /* 0x00000000220872ca */ /* 0x000fe200000e0000 */
[----:B------:R-:W-:Y:S01]  /*4fb0*/  @!P4 VIADD R38, R38, 0x1 ;  /* 0x000000012626c836 */ /* 0x000fe20000000000 */
[----:B------:R-:W-:Y:S01]  /*4fc0*/  ISETP.NE.AND P0, PT, R18, RZ, PT ;  /* 0x000000ff1200720c */ /* 0x000fe20003f05270 */
[----:B--2---:R-:W-:Y:S01]  /*4fd0*/  IMAD.MOV R0, RZ, RZ, -R41 ;  /* 0x000000ffff007224 */ /* 0x004fe200078e0a29 */
[----:B------:R-:W-:Y:S01]  /*4fe0*/  R2UR UR11, R19 ;  /* 0x00000000130b72ca */ /* 0x000fe200000e0000 */
[----:B------:R-:W-:Y:S01]  /*4ff0*/  @P5 VIADD R38, R38, 0x1 ;  /* 0x0000000126265836 */ /* 0x000fe20000000000 */
[----:B------:R-:W-:Y:S01]  /*5000*/  R2UR UR12, R41 ;  /* 0x00000000290c72ca */ /* 0x000fe200000e0000 */
[----:B------:R-:W-:Y:S01]  /*5010*/  IMAD R16, R33, R0, R16 ;  /* 0x0000000021107224 */ /* 0x000fe200078e0210 */
[----:B------:R-:W-:Y:S01]  /*5020*/  R2UR UR13, R39 ;  /* 0x00000000270d72ca */ /* 0x000fe200000e0000 */
[----:B------:R-:W-:Y:S01]  /*5030*/  IMAD.MOV R0, RZ, RZ, -R39 ;  /* 0x000000ffff007224 */ /* 0x000fe200078e0a27 */
[----:B------:R-:W-:Y:S02]  /*5040*/  R2UR UR14, R38 ;  /* 0x00000000260e72ca */ /* 0x000fe400000e0000 */
[----:B------:R-:W-:Y:S01]  /*5050*/  R2UR UR25, R16 ;  /* 0x00000000101972ca */ /* 0x000fe200000e0000 */
[----:B------:R-:W-:Y:S01]  /*5060*/  UISETP.GE.AND UP2, UPT, UR8, URZ, UPT ;  /* 0x000000ff0800728c */ /* 0x000fe2000bf46270 */
[----:B------:R-:W-:Y:S01]  /*5070*/  R2UR UR9, R0 ;  /* 0x00000000000972ca */ /* 0x000fe200000e0000 */
[----:B------:R-:W-:Y:S01]  /*5080*/  VOTEU.ALL UP1, P0 ;  /* 0x0000000000ff7886 */ /* 0x000fe20000020000 */
[----:B------:R-:W-:Y:S01]  /*5090*/  ISETP.NE.U32.AND P2, PT, RZ, UR4, PT ;  /* 0x00000004ff007c0c */ /* 0x000fe2000bf45070 */
[----:B------:R-:W-:Y:S01]  /*50a0*/  USHF.L.U32 UR11, UR11, 0x6, URZ ;  /* 0x000000060b0b7899 */ /* 0x000fe200080006ff */
[----:B------:R-:W-:Y:S02]  /*50b0*/  SHF.L.U32 R12, R32, 0x1f, RZ ;  /* 0x0000001f200c7819 */ /* 0x000fe400000006ff */
[----:B------:R-:W-:Y:S04]  /*50c0*/  ISETP.NE.AND.EX P2, PT, RZ, UR5, PT, P2 ;  /* 0x00000005ff007c0c */ /* 0x000fe8000bf45320 */
[----:B------:R-:W-:Y:S02]  /*50d0*/  @!UP2 UIADD3 UR14, UPT, UPT, -UR14, URZ, URZ ;  /* 0x000000ff0e0ea290 */ /* 0x000fe4000fffe1ff */
[----:B------:R-:W-:Y:S02]  /*50e0*/  @!UP1 ULOP3.LUT UR14, URZ, UR7, URZ, 0x33, !UPT ;  /* 0x00000007ff0e9292 */ /* 0x000fe4000f8e33ff */
[----:B------:R-:W-:Y:S02]  /*50f0*/  USHF.L.U32 UR25, UR25, 0x7, URZ ;  /* 0x0000000719197899 */ /* 0x000fe400080006ff */
[----:B------:R-:W-:Y:S02]  /*5100*/  UIMAD UR12, UR15, UR9, UR12 ;  /* 0x000000090f0c72a4 */ /* 0x000fe4000f8e020c */
[----:B------:R-:W-:Y:S05]  /*5110*/  IMAD R3, RZ, RZ, -UR14 ;  /* 0x8000000eff037e24 */ /* 0x000fea000f8e02ff */
[----:B------:R-:W-:Y:S11]  /*5120*/  R2UR UR8, R3 ;  /* 0x00000000030872ca */ /* 0x000ff600000e0000 */
[----:B------:R-:W-:Y:S02]  /*5130*/  @!UPT UIADD3 URZ, UPT, UPT, URZ, URZ, URZ ;  /* 0x000000fffffff290 */ /* 0x000fe4000fffe0ff */
[----:B------:R-:W-:Y:S01]  /*5140*/  UIMAD UR13, UR6, UR8, UR13 ;  /* 0x00000008060d72a4 */ /* 0x000fe2000f8e020d */
[----:B------:R-:W-:Y:S11]  /*5150*/  BRA.U !UP4, `(.L_x_76) ;  /* 0x000000010c347547 */ /* 0x000ff6000b800000 */
[----:B------:R-:W-:Y:S01]  /*5160*/  UPLOP3.LUT UP0, UPT, UPT, UPT, UP3, 0x80, 0x8 ;  /* 0x000000000008789c */ /* 0x000fe20003f0f030 */
[----:B------:R-:W-:Y:S02]  /*5170*/  HFMA2 R0, -RZ, RZ, 0, 5.9604644775390625e-08 ;  /* 0x00000001ff007431 */ /* 0x000fe400000001ff */
[----:B------:R-:W-:Y:S03]  /*5180*/  IMAD.MOV.U32 R59, RZ, RZ, 0x1 ;  /* 0x00000001ff3b7424 */ /* 0x000fe600078e00ff */
[----:B------:R-:W-:Y:S05]  /*5190*/  PLOP3.LUT P0, PT, PT, PT, UP0, 0x80, 0x8 ;  /* 0x000000000008781c */ /* 0x000fea0003f0f008 */
[----:B------:R-:W2:Y:S01]  /*51a0*/  @UP0 LDCU.64 UR26, c[0x0][0x988] ;  /* 0x00013100ff1a07ac */ /* 0x000ea20008000a00 */
[----:B------:R-:W-:Y:S07]  /*51b0*/  @UP0 UIMAD UR8, UR48, UR4, URZ ;  /* 0x00000004300802a4 */ /* 0x000fee000f8e02ff */
[----:B------:R-:W-:Y:S01]  /*51c0*/  @!P0 PRMT R59, R0, 0x7610, R59 ;  /* 0x00007610003b8816 */ /* 0x000fe2000000003b */
[----:B--2---:R-:W-:Y:S03]  /*51d0*/  @UP0 UIMAD.WIDE UR26, UR8, 0x4, UR26 ;  /* 0x00000004081a08a5 */ /* 0x004fe6000f8e021a */
[----:B------:R-:W2:Y:S03]  /*51e0*/  @!UP0 LDCU UR8, c[0x0][0x980] ;  /* 0x00013000ff0887ac */ /* 0x000ea60008000800 */
[----:B------:R-:W-:Y:S01]  /*51f0*/  IMAD.U32 R10, RZ, RZ, UR26 ;  /* 0x0000001aff0a7e24 */ /* 0x000fe2000f8e00ff */
[----:B------:R-:W-:Y:S05]  /*5200*/  MOV R11, UR27 ;  /* 0x0000001b000b7c02 */ /* 0x000fea0008000f00 */
[----:B------:R3:W5:Y:S02]  /*5210*/  @P0 LDG.E R35, desc[UR46][R10.64] ;  /* 0x0000002e0a230981 */ /* 0x000764000c1e1900 */
[----:B--23--:R-:W-:Y:S07]  /*5220*/  @!P0 IMAD.U32 R35, RZ, RZ, UR8 ;  /* 0x00000008ff238e24 */ /* 0x00cfee000f8e00ff */
.L_x_76:
[----:B-----5:R-:W-:Y:S01]  /*5230*/  @!P2 FSETP.EQ.AND P0, PT, R35, RZ, PT ;  /* 0x000000ff2300a20b */ /* 0x020fe20003f02000 */
[----:B------:R-:W-:Y:S01]  /*5240*/  @!UPT UIADD3 URZ, UPT, UPT, URZ, URZ, URZ ;  /* 0x000000fffffff290 */ /* 0x000fe2000fffe0ff */
[----:B------:R-:W-:Y:S11]  /*5250*/  @!P2 BRA `(.L_x_77) ;  /* 0x000000000014a947 */ /* 0x000ff60003800000 */
[----:B------:R-:W-:Y:S02]  /*5260*/  LOP3.LUT P2, RZ, R59, 0xff, RZ, 0xc0, !PT ;  /* 0x000000ff3bff7812 */ /* 0x000fe4000784c0ff */
[----:B------:R-:W-:Y:S04]  /*5270*/  PLOP3.LUT P0, PT, PT, PT, UP0, 0x80, 0x8 ;  /* 0x000000000008781c */ /* 0x000fe80003f0f008 */
[----:B------:R-:W-:Y:S07]  /*5280*/  PLOP3.LUT P0, PT, P0, PT, PT, 0x8, 0x80 ;  /* 0x000000000080781c */ /* 0x000fee000070e170 */
[----:B------:R-:W-:Y:S11]  /*5290*/  @P2 FSETP.EQ.AND P0, PT, R35, RZ, PT ;  /* 0x000000ff2300220b */ /* 0x000ff60003f02000 */
[----:B------:R-:W-:Y:S02]  /*52a0*/  @!UPT UIADD3 URZ, UPT, UPT, URZ, URZ, URZ ;  /* 0x000000fffffff290 */ /* 0x000fe4000fffe0ff */
.L_x_77:
[----:B------:R-:W2:Y:S01]  /*52b0*/  SYNCS.PHASECHK.TRANS64.TRYWAIT P2, [UR17+0xa0], R12 ;  /* 0x0000a00cff0075a7 */ /* 0x000ea20008041111 */
[----:B------:R-:W-:Y:S04]  /*52c0*/  ELECT P4, URZ, PT ;  /* 0x0000000000ff782f */ /* 0x000fe80003880000 */
[----:B------:R-:W-:Y:S11]  /*52d0*/  PLOP3.LUT P4, PT, P0, P4, PT, 0xf2, 0x2f ;  /* 0x00000000002f781c */ /* 0x000ff60000789e72 */
[----:B------:R-:W-:Y:S02]  /*52e0*/  @!UPT UIADD3 URZ, UPT, UPT, URZ, URZ, URZ ;  /* 0x000000fffffff290 */ /* 0x000fe4000fffe0ff */
[----:B------:R-:W-:Y:S05]  /*52f0*/  @!P4 IADD3 R9, P0, PT, R36, 0x680, RZ ;  /* 0x000006802409c810 */ /* 0x000fea0007f1e0ff */
[----:B------:R-:W-:Y:S01]  /*5300*/  @!P4 IMAD.X R0, RZ, RZ, R37, P0 ;  /* 0x000000ffff00c224 */ /* 0x000fe200000e0625 */
[----:B--2---:R-:W-:Y:S07]  /*5310*/  @!P2 BRA `(.L_x_78) ;  /* 0x0000004400e4a947 */ /* 0x004fee0003800000 */
.L_x_170:
[----:B------:R-:W-:Y:S01]  /*5320*/  @!P4 R2UR UR9, R9 ;  /* 0x000000000909c2ca */ /* 0x000fe200000e0000 */
[----:B------:R-:W-:Y:S01]  /*5330*/  VOTEU.ALL UP2, P4 ;  /* 0x0000000000ff7886 */ /* 0x000fe20002040000 */
[----:B------:R-:W-:Y:S01]  /*5340*/  @!P4 R2UR UR8, R0 ;  /* 0x000000000008c2ca */ /* 0x000fe200000e0000 */
[----:B------:R-:W-:Y:S01]  /*5350*/  VOTEU.ALL UP1, P4 ;  /* 0x0000000000ff7886 */ /* 0x000fe20002020000 */
[----:B------:R-:W-:Y:S01]  /*5360*/  @!P4 IMAD.MOV.U32 R0, RZ, RZ, 0x1000 ;  /* 0x00001000ff00c424 */ /* 0x000fe200078e00ff */
[----:B------:R-:W-:Y:S01]  /*5370*/  UMOV UR26, 0x0 ;  /* 0x00000000001a7882 */ /* 0x000fe20000000000 */
[----:B------:R-:W-:Y:S01]  /*5380*/  UMOV UR27, 0x10000000 ;  /* 0x10000000001b7882 */ /* 0x000fe20000000000 */
[----:B------:R-:W-:Y:S01]  /*5390*/  @!P4 IADD3 R9, P0, PT, R36, 0x680, RZ ;  /* 0x000006802409c810 */ /* 0x000fe20007f1e0ff */
[----:B------:R-:W-:Y:S05]  /*53a0*/  @!UP1 UMOV UR10, UR25 ;  /* 0x00000019000a9c82 */ /* 0x000fea0008000000 */
[----:B------:R-:W-:Y:S01]  /*53b0*/  IMAD.U32 R10, RZ, RZ, UR9 ;  /* 0x00000009ff0a7e24 */ /* 0x000fe2000f8e00ff */
[----:B------:R-:W-:Y:S01]  /*53c0*/  @!UP1 UMOV UR9, UR21 ;  /* 0x0000001500099c82 */ /* 0x000fe20008000000 */
[----:B------:R-:W-:Y:S01]  /*53d0*/  IMAD.U32 R11, RZ, RZ, UR8 ;  /* 0x00000008ff0b7e24 */ /* 0x000fe2000f8e00ff */
[----:B------:R-:W-:Y:S02]  /*53e0*/  @!UP2 UIADD3 UR8, UPT, UPT, UR17, 0x200, URZ ;  /* 0x000002001108a890 */ /* 0x000fe4000fffe0ff */
[----:B------:R-:W-:Y:S02]  /*53f0*/  @!P4 R2UR UR28, R10 ;  /* 0x000000000a1cc2ca */ /* 0x000fe400000e0000 */
[----:B------:R-:W-:Y:S11]  /*5400*/  @!P4 R2UR UR29, R11 ;  /* 0x000000000b1dc2ca */ /* 0x000ff600000e0000 */
[----:B------:R-:W-:Y:S02]  /*5410*/  @!UPT UIADD3 URZ, UPT, UPT, URZ, URZ, URZ ;  /* 0x000000fffffff290 */ /* 0x000fe4000fffe0ff */
[----:B------:R3:W-:Y:S01]  /*5420*/  @!UP1 UTMALDG.5D [UR8], [UR28], desc[UR26] ;  /* 0x00001a081c0095b4 */ /* 0x0007e20008021000 */
[----:B------:R4:W-:Y:S01]  /*5430*/  @!P4 SYNCS.ARRIVE.TRANS64.RED.A0TR RZ, [UR17+0x80], R0 ;  /* 0x00008000ffffc9a7 */ /* 0x0009e20008300411 */
[----:B------:R-:W-:Y:S01]  /*5440*/  SYNCS.ARRIVE.TRANS64.RED.A1T0 RZ, [UR24], RZ ;  /* 0x000000ffffff79a7 */ /* 0x000fe20008100418 */
[----:B----4-:R-:W-:Y:S01]  /*5450*/  @!P4 IMAD.X R0, RZ, RZ, R37, P0 ;  /* 0x000000ffff00c224 */ /* 0x010fe200000e0625 */
[----:B------:R-:W4:Y:S02]  /*5460*/  SYNCS.PHASECHK.TRANS64.TRYWAIT P2, [UR17+0xa8], R12 ;  /* 0x0000a80cff0075a7 */ /* 0x000f240008041111 */
[----:B---34-:R-:W-:Y:S05]  /*5470*/  @!P2 BRA `(.L_x_79) ;  /* 0x0000004400a4a947 */ /* 0x018fea0003800000 */
.L_x_172:
[----:B------:R-:W-:Y:S01]  /*5480*/  @!P4 R2UR UR9, R9 ;  /* 0x000000000909c2ca */ /* 0x000fe200000e0000 */
[----:B------:R-:W-:Y:S01]  /*5490*/  VOTEU.ALL UP2, P4 ;  /* 0x0000000000ff7886 */ /* 0x000fe20002040000 */
[----:B------:R-:W-:Y:S01]  /*54a0*/  @!P4 R2UR UR8, R0 ;  /* 0x000000000008c2ca */ /* 0x000fe200000e0000 */
[----:B------:R-:W-:Y:S01]  /*54b0*/  VOTEU.ALL UP1, P4 ;  /* 0x0000000000ff7886 */ /* 0x000fe20002020000 */
[----:B------:R-:W-:Y:S01]  /*54c0*/  @!P4 IMAD.MOV.U32 R0, RZ, RZ, 0x1000 ;  /* 0x00001000ff00c424 */ /* 0x000fe200078e00ff */
[----:B------:R-:W-:Y:S01]  /*54d0*/  UMOV UR26, 0x0 ;  /* 0x00000000001a7882 */ /* 0x000fe20000000000 */
[----:B------:R-:W-:Y:S01]  /*54e0*/  @!UP2 UIADD3 UR10, UPT, UPT, UR25, 0x20, URZ ;  /* 0x00000020190aa890 */ /* 0x000fe2000fffe0ff */
[----:B------:R-:W-:Y:S01]  /*54f0*/  @!P4 IADD3 R19, P0, PT, R36, 0x680, RZ ;  /* 0x000006802413c810 */ /* 0x000fe20007f1e0ff */
[----:B------:R-:W-:Y:S04]  /*5500*/  UMOV UR27, 0x10000000 ;  /* 0x10000000001b7882 */ /* 0x000fe80000000000 */
[----:B------:R-:W-:Y:S02]  /*5510*/  @!P4 IMAD.X R16, RZ, RZ, R37, P0 ;  /* 0x000000ffff10c224 */ /* 0x000fe400000e0625 */
        /* <DEDUP_REMOVED lines=10> */
[----:B------:R-:W4:Y:S02]  /*55c0*/  SYNCS.PHASECHK.TRANS64.TRYWAIT P2, [UR17+0xb0], R12 ;  /* 0x0000b00cff0075a7 */ /* 0x000f240008041111 */
[----:B---34-:R-:W-:Y:S05]  /*55d0*/  @!P2 BRA `(.L_x_80) ;  /* 0x000000440064a947 */ /* 0x018fea0003800000 */
.L_x_174:
[----:B------:R-:W3:Y:S01]  /*55e0*/  LDC.64 R14, c[0x0][0xc10] ;  /* 0x00030400ff0e7b82 */ /* 0x000ee20000000a00 */
[----:B------:R-:W-:Y:S01]  /*55f0*/  @!P4 R2UR UR9, R19 ;  /* 0x000000001309c2ca */ /* 0x000fe200000e0000 */
[----:B------:R-:W-:Y:S01]  /*5600*/  VOTEU.ALL UP2, P4 ;  /* 0x0000000000ff7886 */ /* 0x000fe20002040000 */
[----:B------:R-:W-:Y:S01]  /*5610*/  @!P4 R2UR UR8, R16 ;  /* 0x000000001008c2ca */ /* 0x000fe200000e0000 */
[----:B------:R-:W-:Y:S01]  /*5620*/  VOTEU.ALL UP1, P4 ;  /* 0x0000000000ff7886 */ /* 0x000fe20002020000 */
[----:B------:R-:W-:Y:S03]  /*5630*/  @!P4 IMAD.MOV.U32 R16, RZ, RZ, 0x1000 ;  /* 0x00001000ff10c424 */ /* 0x000fe600078e00ff */
[----:B------:R-:W4:Y:S01]  /*5640*/  LDC.64 R10, c[0x0][0xc18] ;  /* 0x00030600ff0a7b82 */ /* 0x000f220000000a00 */
[----:B------:R-:W-:Y:S01]  /*5650*/  @!UP2 UIADD3 UR10, UPT, UPT, UR25, 0x40, URZ ;  /* 0x00000040190aa890 */ /* 0x000fe2000fffe0ff */
[----:B------:R-:W-:Y:S01]  /*5660*/  UMOV UR26, 0x0 ;  /* 0x00000000001a7882 */ /* 0x000fe20000000000 */
[----:B------:R-:W-:Y:S05]  /*5670*/  UMOV UR27, 0x10000000 ;  /* 0x10000000001b7882 */ /* 0x000fea0000000000 */
[----:B------:R-:W5:Y:S01]  /*5680*/  @!P1 LDC R0, c[0x0][0xc20] ;  /* 0x00030800ff009b82 */ /* 0x000f620000000800 */
[----:B------:R-:W-:Y:S01]  /*5690*/  IMAD.U32 R38, RZ, RZ, UR9 ;  /* 0x00000009ff267e24 */ /* 0x000fe2000f8e00ff */
[----:B------:R-:W-:Y:S06]  /*56a0*/  @!UP1 UMOV UR9, UR19 ;  /* 0x0000001300099c82 */ /* 0x000fec0008000000 */
[----:B--2---:R-:W2:Y:S01]  /*56b0*/  @!P1 LDC R3, c[0x0][0xc0c] ;  /* 0x00030300ff039b82 */ /* 0x004ea20000000800 */
[----:B------:R-:W-:Y:S01]  /*56c0*/  IMAD.U32 R39, RZ, RZ, UR8 ;  /* 0x00000008ff277e24 */ /* 0x000fe2000f8e00ff */
[----:B------:R-:W-:Y:S01]  /*56d0*/  @!UP2 UIADD3 UR8, UPT, UPT, UR17, 0x2200, URZ ;  /* 0x000022001108a890 */ /* 0x000fe2000fffe0ff */
[----:B------:R-:W-:Y:S03]  /*56e0*/  @!P4 R2UR UR28, R38 ;  /* 0x00000000261cc2ca */ /* 0x000fe600000e0000 */
[----:B------:R-:W-:Y:S11]  /*56f0*/  @!P4 R2UR UR29, R39 ;  /* 0x00000000271dc2ca */ /* 0x000ff600000e0000 */
[----:B------:R-:W-:Y:S02]  /*5700*/  @!UPT UIADD3 URZ, UPT, UPT, URZ, URZ, URZ ;  /* 0x000000fffffff290 */ /* 0x000fe4000fffe0ff */
[----:B------:R1:W-:Y:S01]  /*5710*/  @!UP1 UTMALDG.5D [UR8], [UR28], desc[UR26] ;  /* 0x00001a081c0095b4 */ /* 0x0003e20008021000 */
[----:B------:R1:W-:Y:S01]  /*5720*/  @!P4 SYNCS.ARRIVE.TRANS64.RED.A0TR RZ, [UR17+0x90], R16 ;  /* 0x00009010ffffc9a7 */ /* 0x0003e20008300411 */
[----:B--2---:R-:W-:Y:S01]  /*5730*/  @!P1 ISETP.NE.AND P2, PT, R3, 0x1, PT ;  /* 0x000000010300980c */ /* 0x004fe20003f45270 */
[C---:B---3--:R-:W-:Y:S01]  /*5740*/  @!P1 IMAD.HI.U32 R14, R13.reuse, R14, RZ ;  /* 0x0000000e0d0e9227 */ /* 0x048fe200078e00ff */
[----:B----4-:R-:W-:Y:S03]  /*5750*/  @!P1 ISETP.NE.AND P0, PT, R10, 0x1, PT ;  /* 0x000000010a00980c */ /* 0x010fe60003f05270 */
[C---:B------:R-:W-:Y:S01]  /*5760*/  @!P1 IMAD.HI.U32 R11, R8.reuse, R11, RZ ;  /* 0x0000000b080b9227 */ /* 0x040fe200078e00ff */
[----:B------:R-:W-:Y:S04]  /*5770*/  @!P1 SHF.R.U32.HI R14, RZ, R15, R14 ;  /* 0x0000000fff0e9219 */ /* 0x000fe8000001160e */
[----:B-----5:R-:W-:Y:S01]  /*5780*/  @!P1 SHF.R.U32.HI R9, RZ, R0, R11 ;  /* 0x00000000ff099219 */ /* 0x020fe2000001160b */
[----:B------:R-:W-:Y:S01]  /*5790*/  SYNCS.ARRIVE.TRANS64.RED.A1T0 RZ, [UR49], RZ ;  /* 0x000000ffffff79a7 */ /* 0x000fe20008100431 */
[----:B------:R-:W-:Y:S02]  /*57a0*/  @!P1 SEL R14, R13, R14, !P2 ;  /* 0x0000000e0d0e9207 */ /* 0x000fe40005000000 */
[----:B------:R-:W-:Y:S02]  /*57b0*/  @!P1 SEL R9, R8, R9, !P0 ;  /* 0x0000000908099207 */ /* 0x000fe40004000000 */
[----:B-1----:R-:W-:Y:S01]  /*57c0*/  @P3 SHF.R.U32.HI R16, RZ, 0x10, R29 ;  /* 0x00000010ff103819 */ /* 0x002fe2000001161d */
[----:B------:R-:W1:Y:S02]  /*57d0*/  SYNCS.PHASECHK.TRANS64.TRYWAIT P5, [UR17+0xb8], R12 ;  /* 0x0000b80cff0075a7 */ /* 0x000e6400080a1111 */
[----:B------:R-:W-:Y:S02]  /*57e0*/  @!P1 IMAD.IADD R0, R9, 0x1, -R14 ;  /* 0x0000000109009824 */ /* 0x000fe400078e0a0e */
[----:B------:R-:W-:Y:S01]  /*57f0*/  @!P1 IMAD.IADD R9, R14, 0x1, -R9 ;  /* 0x000000010e099824 */ /* 0x000fe200078e0a09 */
[----:B------:R-:W-:Y:S01]  /*5800*/  @P3 R2UR UR48, R16 ;  /* 0x00000000103032ca */ /* 0x000fe200000e0000 */
[----:B------:R-:W-:Y:S02]  /*5810*/  @!P1 IMAD R13, R0, R3, R13 ;  /* 0x00000003000d9224 */ /* 0x000fe400078e020d */
[----:B------:R-:W-:Y:S01]  /*5820*/  @!P1 IMAD R8, R9, R10, R8 ;  /* 0x0000000a09089224 */ /* 0x000fe200078e0208 */
[----:B-1----:R-:W-:Y:S11]  /*5830*/  @!P5 BRA `(.L_x_81) ;  /* 0x0000004000e4d947 */ /* 0x002ff60003800000 */
.L_x_176:
[----:B-1----:R-:W-:Y:S01]  /*5840*/  @!P4 IADD3 R3, P0, PT, R36, 0x680, RZ ;  /* 0x000006802403c810 */ /* 0x002fe20007f1e0ff */
[----:B------:R-:W-:Y:S01]  /*5850*/  VOTEU.ALL UP2, P4 ;  /* 0x0000000000ff7886 */ /* 0x000fe20002040000 */
[----:B------:R-:W-:Y:S01]  /*5860*/  VOTEU.ALL UP1, P4 ;  /* 0x0000000000ff7886 */ /* 0x000fe20002020000 */
[----:B------:R-:W-:Y:S01]  /*5870*/  UMOV UR28, 0x0 ;  /* 0x00000000001c7882 */ /* 0x000fe20000000000 */
[----:B------:R-:W-:Y:S01]  /*5880*/  @!P4 R2UR UR9, R3 ;  /* 0x000000000309c2ca */ /* 0x000fe200000e0000 */
[----:B------:R-:W-:Y:S01]  /*5890*/  @!P4 IMAD.X R0, RZ, RZ, R37, P0 ;  /* 0x000000ffff00c224 */ /* 0x000fe200000e0625 */
[----:B------:R-:W-:Y:S01]  /*58a0*/  @!UP2 UIADD3 UR10, UPT, UPT, UR25, 0x60, URZ ;  /* 0x00000060190aa890 */ /* 0x000fe2000fffe0ff */
[----:B------:R-:W-:Y:S01]  /*58b0*/  LOP3.LUT P0, RZ, R30, 0x1, RZ, 0xc0, !PT ;  /* 0x000000011eff7812 */ /* 0x000fe2000780c0ff */
[----:B------:R-:W-:Y:S01]  /*58c0*/  UMOV UR29, 0x10000000 ;  /* 0x10000000001d7882 */ /* 0x000fe20000000000 */
[----:B------:R-:W-:Y:S01]  /*58d0*/  LOP3.LUT R32, R32, 0x1, RZ, 0x3c, !PT ;  /* 0x0000000120207812 */ /* 0x000fe200078e3cff */
[----:B------:R-:W-:Y:S01]  /*58e0*/  IMAD.IADD R16, R8, 0x1, R58 ;  /* 0x0000000108107824 */ /* 0x000fe200078e023a */
[----:B------:R-:W-:Y:S01]  /*58f0*/  @!P4 R2UR UR8, R0 ;  /* 0x000000000008c2ca */ /* 0x000fe200000e0000 */
[----:B------:R-:W-:Y:S01]  /*5900*/  IMAD.IADD R19, R13, 0x1, R64 ;  /* 0x000000010d137824 */ /* 0x000fe200078e0240 */
[----:B------:R-:W-:Y:S04]  /*5910*/  LOP3.LUT R27, R27, 0x1, RZ, 0x3c, !PT ;  /* 0x000000011b1b7812 */ /* 0x000fe800078e3cff */
[----:B------:R-:W-:Y:S01]  /*5920*/  IMAD.U32 R10, RZ, RZ, UR9 ;  /* 0x00000009ff0a7e24 */ /* 0x000fe2000f8e00ff */
[----:B------:R-:W-:Y:S04]  /*5930*/  @!UP2 UIADD3 UR9, UPT, UPT, UR17, 0x98, URZ ;  /* 0x000000981109a890 */ /* 0x000fe8000fffe0ff */
[----:B------:R-:W-:Y:S02]  /*5940*/  @!P4 R2UR UR26, R10 ;  /* 0x000000000a1ac2ca */ /* 0x000fe400000e0000 */
[----:B------:R-:W-:Y:S01]  /*5950*/  IMAD.U32 R11, RZ, RZ, UR8 ;  /* 0x00000008ff0b7e24 */ /* 0x000fe2000f8e00ff */
[----:B------:R-:W-:Y:S04]  /*5960*/  @!UP2 UIADD3 UR8, UPT, UPT, UR17, 0x3200, URZ ;  /* 0x000032001108a890 */ /* 0x000fe8000fffe0ff */
[----:B------:R-:W-:Y:S11]  /*5970*/  @!P4 R2UR UR27, R11 ;  /* 0x000000000b1bc2ca */ /* 0x000ff600000e0000 */
[----:B------:R-:W-:Y:S02]  /*5980*/  @!UPT UIADD3 URZ, UPT, UPT, URZ, URZ, URZ ;  /* 0x000000fffffff290 */ /* 0x000fe4000fffe0ff */
[----:B------:R2:W-:Y:S01]  /*5990*/  @!UP1 UTMALDG.5D [UR8], [UR26], desc[UR28] ;  /* 0x00001c081a0095b4 */ /* 0x0005e20008021000 */
[----:B------:R2:W-:Y:S01]  /*59a0*/  @!P4 SYNCS.ARRIVE.TRANS64.RED.A0TR RZ, [UR17+0x98], R25 ;  /* 0x00009819ffffc9a7 */ /* 0x0005e20008300411 */
[----:B------:R-:W-:Y:S01]  /*59b0*/  UPLOP3.LUT UP1, UPT, UPT, UPT, UPT, 0x80, 0x8 ;  /* 0x000000000008789c */ /* 0x000fe20003f2f070 */
[----:B------:R-:W-:Y:S01]  /*59c0*/  SYNCS.ARRIVE.TRANS64.RED.A1T0 RZ, [UR22], RZ ;  /* 0x000000ffffff79a7 */ /* 0x000fe20008100416 */
[----:B------:R-:W-:Y:S09]  /*59d0*/  @P0 BRA `(.L_x_82) ;  /* 0xffffffec00700947 */ /* 0x000ff2000383ffff */
[----:B------:R-:W-:-:S04]  /*59e0*/  SHF.L.U32 R3, R32, 0x1f, RZ ;  /* 0x0000001f20037819 */ /* 0x000fc800000006ff */
[----:B------:R-:W1:Y:S02]  /*59f0*/  SYNCS.PHASECHK.TRANS64.TRYWAIT P0, [UR17+0xa0], R3 ;  /* 0x0000a003ff0075a7 */ /* 0x000e640008001111 */
[----:B-1----:R-:W-:Y:S05]  /*5a00*/  @!P0 BRA `(.L_x_83) ;  /* 0x0000004000888947 */ /* 0x002fea0003800000 */
.L_x_178:
[----:B------:R-:W3:Y:S02]  /*5a10*/  SYNCS.PHASECHK.TRANS64.TRYWAIT P0, [UR17+0xa8], R3 ;  /* 0x0000a803ff0075a7 */ /* 0x000ee40008001111 */
[----:B---3--:R-:W-:Y:S05]  /*5a20*/  @!P0 BRA `(.L_x_84) ;  /* 0x0000004000988947 */ /* 0x008fea0003800000 */
.L_x_180:
[----:B------:R-:W3:Y:S02]  /*5a30*/  SYNCS.PHASECHK.TRANS64.TRYWAIT P0, [UR17+0xb0], R3 ;  /* 0x0000b003ff0075a7 */ /* 0x000ee40008001111 */
[----:B---3--:R-:W-:Y:S05]  /*5a40*/  @!P0 BRA `(.L_x_85) ;  /* 0x0000004000a88947 */ /* 0x008fea0003800000 */
.L_x_182:
[----:B-1----:R-:W-:-:S07]  /*5a50*/  MOV R0, UR17 ;  /* 0x0000001100007c02 */ /* 0x002fce0008000f00 */
.L_x_86:
[----:B-1----:R-:W-:-:S04]  /*5a60*/  SHF.L.U32 R3, R32, 0x1f, RZ ;  /* 0x0000001f20037819 */ /* 0x002fc800000006ff */
[----:B------:R1:W3:Y:S03]  /*5a70*/  SYNCS.PHASECHK.TRANS64.TRYWAIT P0, [R0+URZ+0xb8], R3 ;  /* 0x0000b803000075a7 */ /* 0x0002e600080011ff */
[----:B---3--:R-:W-:Y:S05]  /*5a80*/  @!P0 NANOSLEEP.SYNCS 0x989680 ;  /* 0x009896800000895d */ /* 0x008fea0003900000 */
[----:B------:R-:W3:Y:S02]  /*5a90*/  @!P0 SYNCS.PHASECHK.TRANS64 P0, [R0+URZ+0xb8], R3 ;  /* 0x0000b803000085a7 */ /* 0x000ee400080010ff */
[----:B--23--:R-:W-:Y:S05]  /*5aa0*/  @P0 EXIT ;  /* 0x000000000000094d */ /* 0x00cfea0003800000 */
[----:B------:R-:W-:Y:S05]  /*5ab0*/  BRA `(.L_x_86) ;  /* 0xfffffffc00e87947 */ /* 0x000fea000383ffff */
.L_x_71:
[----:B------:R-:W-:-:S06]  /*5ac0*/  UISETP.GE.AND UP1, UPT, UR4, 0x4, UPT ;  /* 0x000000040400788c */ /* 0x000fcc000bf26270 */
[----:B------:R-:W-:-:S13]  /*5ad0*/  PLOP3.LUT P0, PT, PT, PT, UP1, 0x80, 0x8 ;  /* 0x000000000008781c */ /* 0x000fda0003f0f018 */
[----:B-1----:R-:W-:Y:S05]  /*5ae0*/  @!P0 EXIT ;  /* 0x000000000000894d */ /* 0x002fea0003800000 */
[----:B------:R-:W-:Y:S01]  /*5af0*/  BAR.SYNC.DEFER_BLOCKING 0x6, 0xa0 ;  /* 0x0182800000007b1d */ /* 0x000fe20000010000 */
[C---:B------:R-:W-:Y:S01]  /*5b00*/  IMAD.SHL.U32 R73, R74.reuse, 0x10, RZ ;  /* 0x000000104a497824 */ /* 0x040fe200078e00ff */
[----:B------:R-:W-:Y:S01]  /*5b10*/  SHF.R.U32.HI R7, RZ, 0x1, R74 ;  /* 0x00000001ff077819 */ /* 0x000fe2000001164a */
[C---:B------:R-:W-:Y:S01]  /*5b20*/  IMAD.SHL.U32 R2, R74.reuse, 0x20, RZ ;  /* 0x000000204a027824 */ /* 0x040fe200078e00ff */
[C---:B------:R-:W-:Y:S01]  /*5b30*/  LOP3.LUT P0, RZ, R74.reuse, 0x4, RZ, 0xc0, !PT ;  /* 0x000000044aff7812 */ /* 0x040fe2000780c0ff */
[----:B------:R-:W-:Y:S01]  /*5b40*/  IMAD.U32 R32, R74, 0x10000, RZ ;  /* 0x000100004a207824 */ /* 0x000fe200078e00ff */
[----:B------:R-:W-:Y:S02]  /*5b50*/  UMOV UR51, 0x400 ;  /* 0x0000040000337882 */ /* 0x000fe40000000000 */
[----:B------:R-:W1:Y:S01]  /*5b60*/  LDC R69, c[0x0][0x370] ;  /* 0x0000dc00ff457b82 */ /* 0x000e620000000800 */
[----:B------:R-:W-:Y:S01]  /*5b70*/  ULEA UR51, UR49, UR51, 0x18 ;  /* 0x0000003331337291 */ /* 0x000fe2000f8ec0ff */
[----:B------:R-:W-:Y:S01]  /*5b80*/  LOP3.LUT R73, R73, 0x600, RZ, 0xc0, !PT ;  /* 0x0000060049497812 */ /* 0x000fe200078ec0ff */
[----:B------:R-:W-:Y:S01]  /*5b90*/  IMAD.MOV.U32 R78, RZ, RZ, 0x20 ;  /* 0x00000020ff4e7424 */ /* 0x000fe200078e00ff */
[----:B------:R-:W-:Y:S01]  /*5ba0*/  LOP3.LUT R0, R2, 0xc0, RZ, 0xc0, !PT ;  /* 0x000000c002007812 */ /* 0x000fe200078ec0ff */
[----:B------:R-:W-:Y:S01]  /*5bb0*/  UIADD3 UR4, UPT, UPT, UR51, 0x200, URZ ;  /* 0x0000020033047890 */ /* 0x000fe2000fffe0ff */
[--C-:B------:R-:W-:Y:S01]  /*5bc0*/  LOP3.LUT R73, R73, 0x20, R2.reuse, 0xf8, !PT ;  /* 0x0000002049497812 */ /* 0x100fe200078ef802 */
[----:B------:R-:W-:Y:S01]  /*5bd0*/  IMAD.MOV.U32 R72, RZ, RZ, 0x1 ;  /* 0x00000001ff487424 */ /* 0x000fe200078e00ff */
[----:B------:R-:W2:Y:S01]  /*5be0*/  LDC R28, c[0x0][0xc0c] ;  /* 0x00030300ff1c7b82 */ /* 0x000ea20000000800 */
[----:B------:R-:W-:Y:S01]  /*5bf0*/  LOP3.LUT R7, R0, 0x8, R7, 0xf8, !PT ;  /* 0x0000000800077812 */ /* 0x000fe200078ef807 */
[----:B------:R-:W-:Y:S01]  /*5c00*/  IMAD.SHL.U32 R0, R74, 0x4, RZ ;  /* 0x000000044a007824 */ /* 0x000fe200078e00ff */
[----:B------:R-:W-:Y:S01]  /*5c10*/  LOP3.LUT R73, R73, 0x100, R2, 0xf8, !PT ;  /* 0x0000010049497812 */ /* 0x000fe200078ef802 */
[----:B------:R-:W-:Y:S01]  /*5c20*/  IMAD.MOV.U32 R30, RZ, RZ, RZ ;  /* 0x000000ffff1e7224 */ /* 0x000fe200078e00ff */
[----:B------:R-:W-:-:S02]  /*5c30*/  SHF.R.S32.HI R2, RZ, 0x1f, R3 ;  /* 0x0000001fff027819 */ /* 0x000fc40000011403 */
[----:B------:R-:W-:Y:S02]  /*5c40*/  CS2R R70, SRZ ;  /* 0x0000000000467805 */ /* 0x000fe4000001ff00 */
[----:B------:R-:W-:Y:S01]  /*5c50*/  LOP3.LUT R0, R7, 0x18, R0, 0x78, !PT ;  /* 0x0000001807007812 */ /* 0x000fe200078e7800 */
[----:B------:R-:W3:Y:S01]  /*5c60*/  LDC R67, c[0x0][0xc20] ;  /* 0x00030800ff437b82 */ /* 0x000ee20000000800 */
[----:B------:R-:W4:Y:S01]  /*5c70*/  LDS R4, [UR51+0x120] ;  /* 0x00012033ff047984 */ /* 0x000f220008000800 */
[----:B------:R-:W-:Y:S01]  /*5c80*/  LEA.HI R77, R2, R3, RZ, 0x7 ;  /* 0x00000003024d7211 */ /* 0x000fe200078f38ff */
[----:B------:R-:W-:Y:S01]  /*5c90*/  IMAD.U32 R76, RZ, RZ, UR4 ;  /* 0x00000004ff4c7e24 */ /* 0x000fe2000f8e00ff */
[----:B------:R-:W-:Y:S01]  /*5ca0*/  LOP3.LUT R73, R73, R0, RZ, 0xfc, !PT ;  /* 0x0000000049497212 */ /* 0x000fe200078efcff */
[----:B------:R-:W1:Y:S01]  /*5cb0*/  LDCU.64 UR56, c[0x0][0x348] ;  /* 0x00006900ff3877ac */ /* 0x000e620008000a00 */
[----:B------:R-:W-:Y:S02]  /*5cc0*/  LOP3.LUT R74, R74, 0x60, RZ, 0xc0, !PT ;  /* 0x000000604a4a7812 */ /* 0x000fe400078ec0ff */
[----:B------:R-:W1:Y:S01]  /*5cd0*/  LDC R27, c[0x0][0xc30] ;  /* 0x00030c00ff1b7b82 */ /* 0x000e620000000800 */
[----:B------:R-:W-:Y:S01]  /*5ce0*/  LOP3.LUT R32, R32, 0x600000, RZ, 0xc0, !PT ;  /* 0x0060000020207812 */ /* 0x000fe200078ec0ff */
[----:B------:R-:W1:Y:S01]  /*5cf0*/  LDCU.64 UR36, c[0x0][0x988] ;  /* 0x00013100ff2477ac */ /* 0x000e620008000a00 */
[----:B------:R-:W-:-:S02]  /*5d00*/  SEL R78, R78, 0xffffffe0, !P0 ;  /* 0xffffffe04e4e7807 */ /* 0x000fc40004000000 */
[----:B------:R-:W-:Y:S01]  /*5d10*/  SHF.R.S32.HI R77, RZ, 0x7, R77 ;  /* 0x00000007ff4d7819 */ /* 0x000fe2000001144d */
[----:B------:R-:W1:Y:S02]  /*5d20*/  LDCU.64 UR38, c[0x0][0x990] ;  /* 0x00013200ff2677ac */ /* 0x000e640008000a00 */
[----:B------:R-:W1:Y:S01]  /*5d30*/  LDC R66, c[0x0][0x388] ;  /* 0x0000e200ff427b82 */ /* 0x000e620000000800 */
[----:B------:R-:W-:Y:S01]  /*5d40*/  UMOV UR54, URZ ;  /* 0x000000ff00367c82 */ /* 0x000fe20008000000 */
[----:B------:R-:W-:-:S06]  /*5d50*/  UMOV UR55, URZ ;  /* 0x000000ff00377c82 */ /* 0x000fcc0008000000 */
[----:B------:R-:W1:Y:S08]  /*5d60*/  LDC R65, c[0x0][0x38c] ;  /* 0x0000e300ff417b82 */ /* 0x000e700000000800 */
[----:B------:R-:W1:Y:S08]  /*5d70*/  LDC.64 R56, c[0x0][0xc10] ;  /* 0x00030400ff387b82 */ /* 0x000e700000000a00 */
[----:B------:R-:W1:Y:S01]  /*5d80*/  LDC.64 R24, c[0x0][0xc18] ;  /* 0x00030600ff187b82 */ /* 0x000e620000000a00 */
[C---:B----4-:R-:W-:Y:S01]  /*5d90*/  VIADD R5, R4.reuse, 0x80 ;  /* 0x0000008004057836 */ /* 0x050fe20000000000 */
[----:B------:R-:W-:-:S04]  /*5da0*/  LOP3.LUT R4, R4, 0xffff, RZ, 0xc0, !PT ;  /* 0x0000ffff04047812 */ /* 0x000fc800078ec0ff */
[----:B------:R-:W-:Y:S02]  /*5db0*/  LOP3.LUT R5, R5, 0xffff, RZ, 0xc0, !PT ;  /* 0x0000ffff05057812 */ /* 0x000fe400078ec0ff */
[----:B------:R-:W4:Y:S03]  /*5dc0*/  LDC.64 R22, c[0x0][0xc28] ;  /* 0x00030a00ff167b82 */ /* 0x000f260000000a00 */
[----:B------:R1:W-:Y:S05]  /*5dd0*/  STL.64 [R1], R4 ;  /* 0x0000000401007387 */ /* 0x0003ea0000100a00 */
[----:B------:R-:W1:Y:S08]  /*5de0*/  LDC.64 R54, c[0x0][0x9b0] ;  /* 0x00026c00ff367b82 */ /* 0x000e700000000a00 */
[----:B------:R-:W1:Y:S08]  /*5df0*/  LDC.64 R52, c[0x0][0x9a8] ;  /* 0x00026a00ff347b82 */ /* 0x000e700000000a00 */
[----:B--23--:R-:W1:Y:S02]  /*5e00*/  LDC R68, c[0x0][0x374] ;  /* 0x0000dd00ff447b82 */ /* 0x00ce640000000800 */
.L_x_130:
[----:B--2---:R-:W-:Y:S04]  /*5e10*/  SHF.L.U32 R3, R70, 0x1f, RZ ;  /* 0x0000001f46037819 */ /* 0x004fe800000006ff */
[----:B------:R-:W2:Y:S02]  /*5e20*/  SYNCS.PHASECHK.TRANS64.TRYWAIT P0, [UR51+0xd0], R3 ;  /* 0x0000d003ff0075a7 */ /* 0x000ea40008001133 */
[----:B-12---:R-:W-:Y:S05]  /*5e30*/  @!P0 BRA `(.L_x_87) ;  /* 0x0000003c00c48947 */ /* 0x006fea0003800000 */
.L_x_184:
[----:B------:R-:W3:Y:S01]  /*5e40*/  LDS.128 R60, [UR51+0x110] ;  /* 0x00011033ff3c7984 */ /* 0x000ee20008000c00 */
[----:B------:R-:W-:Y:S01]  /*5e50*/  UIADD3 UR4, UPT, UPT, UR51, 0xd8, URZ ;  /* 0x000000d833047890 */ /* 0x000fe2000fffe0ff */
[----:B--2---:R-:W-:Y:S01]  /*5e60*/  IMAD R0, R30, 0x4, R1 ;  /* 0x000000041e007824 */ /* 0x004fe200078e0201 */
[-C--:B------:R-:W-:Y:S02]  /*5e70*/  IABS R8, R77.reuse ;  /* 0x0000004d00087213 */ /* 0x080fe40000000000 */
[----:B------:R-:W-:Y:S01]  /*5e80*/  UPRMT UR4, URZ, 0x654, UR4 ;  /* 0x00000654ff047896 */ /* 0x000fe20008000004 */
[----:B-1----:R-:W-:Y:S01]  /*5e90*/  IABS R4, R66 ;  /* 0x0000004200047213 */ /* 0x002fe20000000000 */
[----:B------:R-:W1:Y:S01]  /*5ea0*/  I2F.RP R5, R8 ;  /* 0x0000000800057306 */ /* 0x000e620000209400 */
[----:B------:R-:W-:Y:S01]  /*5eb0*/  @!PT LDS RZ, [RZ] ;  /* 0x00000000fffff984 */ /* 0x000fe20000000800 */
[----:B------:R-:W-:Y:S01]  /*5ec0*/  @!PT LDS RZ, [RZ] ;  /* 0x00000000fffff984 */ /* 0x000fe20000000800 */
[----:B------:R-:W-:Y:S01]  /*5ed0*/  @!PT LDS RZ, [RZ] ;  /* 0x00000000fffff984 */ /* 0x000fe20000000800 */
[----:B------:R-:W-:Y:S01]  /*5ee0*/  @!PT LDS RZ, [RZ] ;  /* 0x00000000fffff984 */ /* 0x000fe20000000800 */
[----:B------:R2:W-:Y:S06]  /*5ef0*/  MEMBAR.ALL.CTA ;  /* 0x0000000000007992 */ /* 0x0005ec0000008000 */
[----:B--2---:R-:W2:Y:S02]  /*5f00*/  FENCE.VIEW.ASYNC.S ;  /* 0x00000000000073c6 */ /* 0x004ea40000000000 */
[----:B--2---:R-:W-:Y:S06]  /*5f10*/  SYNCS.ARRIVE.TRANS64.RED.A1T0 RZ, [UR4], RZ ;  /* 0x000000ffffff79a7 */ /* 0x004fec0008100404 */
[----:B------:R2:W5:Y:S01]  /*5f20*/  LDL R17, [R0] ;  /* 0x0000000000117983 */ /* 0x0005620000100800 */
[----:B---3--:R-:W-:Y:S01]  /*5f30*/  LOP3.LUT P3, RZ, R62, 0x1, RZ, 0xc0, !PT ;  /* 0x000000013eff7812 */ /* 0x008fe2000786c0ff */
[----:B-1----:R-:W1:Y:S10]  /*5f40*/  MUFU.RCP R2, R5 ;  /* 0x0000000500027308 */ /* 0x002e740000001000 */
[----:B------:R-:W3:Y:S02]  /*5f50*/  I2F.RP R5, R4 ;  /* 0x0000000400057306 */ /* 0x000ee40000209400 */
[----:B------:R-:W-:Y:S02]  /*5f60*/  @P3 MOV R31, R60 ;  /* 0x0000003c001f3202 */ /* 0x000fe40000000f00 */
[----:B------:R-:W-:Y:S01]  /*5f70*/  @P3 LOP3.LUT R29, R61, 0xffff, RZ, 0xc0, !PT ;  /* 0x0000ffff3d1d3812 */ /* 0x000fe200078ec0ff */
[----:B-1----:R-:W-:Y:S01]  /*5f80*/  VIADD R10, R2, 0xffffffe ;  /* 0x0ffffffe020a7836 */ /* 0x002fe20000000000 */
[----:B------:R-:W-:Y:S04]  /*5f90*/  IABS R2, R77 ;  /* 0x0000004d00027213 */ /* 0x000fe80000000000 */
[----:B------:R-:W1:Y:S01]  /*5fa0*/  F2I.FTZ.U32.TRUNC.NTZ R11, R10 ;  /* 0x0000000a000b7305 */ /* 0x000e62000021f000 */
[----:B------:R-:W-:Y:S09]  /*5fb0*/  IADD3 R2, PT, PT, RZ, -R2, RZ ;  /* 0x80000002ff027210 */ /* 0x000ff20007ffe0ff */
[----:B---3--:R-:W3:Y:S01]  /*5fc0*/  MUFU.RCP R5, R5 ;  /* 0x0000000500057308 */ /* 0x008ee20000001000 */
[--C-:B-1----:R-:W-:Y:S02]  /*5fd0*/  IMAD.MOV R3, RZ, RZ, -R11.reuse ;  /* 0x000000ffff037224 */ /* 0x102fe400078e0a0b */
[----:B------:R-:W-:Y:S02]  /*5fe0*/  IMAD.MOV.U32 R10, RZ, RZ, RZ ;  /* 0x000000ffff0a7224 */ /* 0x000fe400078e00ff */
[----:B------:R-:W-:Y:S01]  /*5ff0*/  IMAD R6, R3, R8, RZ ;  /* 0x0000000803067224 */ /* 0x000fe200078e02ff */
[----:B------:R-:W-:Y:S03]  /*6000*/  IABS R3, R16 ;  /* 0x0000001000037213 */ /* 0x000fe60000000000 */
[----:B------:R-:W-:Y:S04]  /*6010*/  IMAD.HI.U32 R6, R11, R6, R10 ;  /* 0x000000060b067227 */ /* 0x000fe800078e000a */
[----:B---3--:R-:W-:Y:S02]  /*6020*/  VIADD R9, R5, 0xffffffe ;  /* 0x0ffffffe05097836 */ /* 0x008fe40000000000 */
[----:B------:R-:W-:Y:S04]  /*6030*/  IMAD.HI.U32 R11, R6, R3, RZ ;  /* 0x00000003060b7227 */ /* 0x000fe800078e00ff */
[----:B------:R-:W-:Y:S01]  /*6040*/  IMAD R3, R11, R2, R3 ;  /* 0x000000020b037224 */ /* 0x000fe200078e0203 */
[----:B------:R-:W1:Y:S01]  /*6050*/  F2I.FTZ.U32.TRUNC.NTZ R9, R9 ;  /* 0x0000000900097305 */ /* 0x000e62000021f000 */
[----:B------:R-:W-:Y:S03]  /*6060*/  LOP3.LUT R2, R16, R77, RZ, 0x3c, !PT ;  /* 0x0000004d10027212 */ /* 0x000fe600078e3cff */
[----:B------:R-:W-:Y:S02]  /*6070*/  ISETP.GT.U32.AND P0, PT, R8, R3, PT ;  /* 0x000000030800720c */ /* 0x000fe40003f04070 */
[----:B------:R-:W-:Y:S01]  /*6080*/  ISETP.GE.AND P1, PT, R2, RZ, PT ;  /* 0x000000ff0200720c */ /* 0x000fe20003f26270 */
[--C-:B-1----:R-:W-:Y:S10]  /*6090*/  IMAD.MOV R2, RZ, RZ, -R9.reuse ;  /* 0x000000ffff027224 */ /* 0x102ff400078e0a09 */
[----:B------:R-:W-:Y:S02]  /*60a0*/  @!P0 IMAD.IADD R3, R3, 0x1, -R8 ;  /* 0x0000000103038824 */ /* 0x000fe400078e0a08 */
[----:B------:R-:W-:Y:S01]  /*60b0*/  @!P0 VIADD R11, R11, 0x1 ;  /* 0x000000010b0b8836 */ /* 0x000fe20000000000 */
[----:B------:R-:W-:Y:S01]  /*60c0*/  ISETP.NE.AND P0, PT, R77, RZ, PT ;  /* 0x000000ff4d00720c */ /* 0x000fe20003f05270 */
[----:B------:R-:W-:Y:S01]  /*60d0*/  IMAD R5, R2, R4, RZ ;  /* 0x0000000402057224 */ /* 0x000fe200078e02ff */
[----:B------:R-:W-:Y:S01]  /*60e0*/  ISETP.GE.U32.AND P2, PT, R3, R8, PT ;  /* 0x000000080300720c */ /* 0x000fe20003f46070 */
[----:B------:R-:W-:Y:S01]  /*60f0*/  IMAD.MOV.U32 R8, RZ, RZ, RZ ;  /* 0x000000ffff087224 */ /* 0x000fe200078e00ff */
[----:B------:R-:W-:Y:S03]  /*6100*/  IABS R2, R65 ;  /* 0x0000004100027213 */ /* 0x000fe60000000000 */
[----:B------:R-:W-:Y:S01]  /*6110*/  IMAD.HI.U32 R5, R9, R5, R8 ;  /* 0x0000000509057227 */ /* 0x000fe200078e0008 */
[----:B------:R-:W1:Y:S07]  /*6120*/  I2F.RP R3, R2 ;  /* 0x0000000200037306 */ /* 0x000e6e0000209400 */
[----:B------:R-:W-:Y:S05]  /*6130*/  @P2 IADD3 R11, PT, PT, R11, 0x1, RZ ;  /* 0x000000010b0b2810 */ /* 0x000fea0007ffe0ff */
[----:B------:R-:W-:Y:S01]  /*6140*/  @!P1 IMAD.MOV R11, RZ, RZ, -R11 ;  /* 0x000000ffff0b9224 */ /* 0x000fe200078e0a0b */
[----:B------:R-:W-:Y:S01]  /*6150*/  @!P0 LOP3.LUT R11, RZ, R77, RZ, 0x33, !PT ;  /* 0x0000004dff0b8212 */ /* 0x000fe200078e33ff */
[----:B-1----:R-:W1:Y:S03]  /*6160*/  MUFU.RCP R3, R3 ;  /* 0x0000000300037308 */ /* 0x002e660000001000 */
[----:B------:R-:W-:Y:S05]  /*6170*/  IABS R6, R11 ;  /* 0x0000000b00067213 */ /* 0x000fea0000000000 */
[----:B------:R-:W-:Y:S05]  /*6180*/  IMAD.HI.U32 R10, R5, R6, RZ ;  /* 0x00000006050a7227 */ /* 0x000fea00078e00ff */
[----:B------:R-:W-:Y:S05]  /*6190*/  IADD3 R5, PT, PT, -R10, RZ, RZ ;  /* 0x000000ff0a057210 */ /* 0x000fea0007ffe1ff */
[C---:B------:R-:W-:Y:S02]  /*61a0*/  IMAD R6, R4.reuse, R5, R6 ;  /* 0x0000000504067224 */ /* 0x040fe400078e0206 */
[----:B-1----:R-:W-:Y:S03]  /*61b0*/  VIADD R7, R3, 0xffffffe ;  /* 0x0ffffffe03077836 */ /* 0x002fe60000000000 */
[----:B------:R-:W-:Y:S03]  /*61c0*/  ISETP.GT.U32.AND P0, PT, R4, R6, PT ;  /* 0x000000060400720c */ /* 0x000fe60003f04070 */
[----:B------:R-:W1:Y:S10]  /*61d0*/  F2I.FTZ.U32.TRUNC.NTZ R7, R7 ;  /* 0x0000000700077305 */ /* 0x000e74000021f000 */
[----:B------:R-:W-:Y:S02]  /*61e0*/  @!P0 IMAD.IADD R6, R6, 0x1, -R4 ;  /* 0x0000000106068824 */ /* 0x000fe400078e0a04 */
[----:B------:R-:W-:Y:S01]  /*61f0*/  @!P0 VIADD R10, R10, 0x1 ;  /* 0x000000010a0a8836 */ /* 0x000fe20000000000 */
[----:B------:R-:W-:Y:S02]  /*6200*/  ISETP.NE.AND P0, PT, R66, RZ, PT ;  /* 0x000000ff4200720c */ /* 0x000fe40003f05270 */
[----:B------:R-:W-:Y:S01]  /*6210*/  ISETP.GE.U32.AND P2, PT, R6, R4, PT ;  /* 0x000000040600720c */ /* 0x000fe20003f46070 */
[--C-:B-1----:R-:W-:Y:S01]  /*6220*/  IMAD.MOV R3, RZ, RZ, -R7.reuse ;  /* 0x000000ffff037224 */ /* 0x102fe200078e0a07 */
[----:B------:R-:W-:Y:S01]  /*6230*/  LOP3.LUT R4, R11, R66, RZ, 0x3c, !PT ;  /* 0x000000420b047212 */ /* 0x000fe200078e3cff */
[----:B------:R-:W-:Y:S03]  /*6240*/  IMAD.MOV.U32 R6, RZ, RZ, RZ ;  /* 0x000000ffff067224 */ /* 0x000fe600078e00ff */
[----:B------:R-:W-:Y:S01]  /*6250*/  ISETP.GE.AND P1, PT, R4, RZ, PT ;  /* 0x000000ff0400720c */ /* 0x000fe20003f26270 */
[----:B------:R-:W-:Y:S04]  /*6260*/  IMAD R4, R3, R2, RZ ;  /* 0x0000000203047224 */ /* 0x000fe800078e02ff */
[----:B------:R-:W-:Y:S03]  /*6270*/  IMAD.HI.U32 R7, R7, R4, R6 ;  /* 0x0000000407077227 */ /* 0x000fe600078e0006 */
[----:B------:R-:W-:Y:S05]  /*6280*/  @P2 IADD3 R10, PT, PT, R10, 0x1, RZ ;  /* 0x000000010a0a2810 */ /* 0x000fea0007ffe0ff */
[----:B------:R-:W-:Y:S01]  /*6290*/  @!P1 IMAD.MOV R10, RZ, RZ, -R10 ;  /* 0x000000ffff0a9224 */ /* 0x000fe200078e0a0a */
[----:B------:R-:W-:Y:S02]  /*62a0*/  @!P0 LOP3.LUT R10, RZ, R66, RZ, 0x33, !PT ;  /* 0x00000042ff0a8212 */ /* 0x000fe400078e33ff */
[----:B------:R-:W-:Y:S02]  /*62b0*/  ISETP.GE.AND P0, PT, R26, 0x1, PT ;  /* 0x000000011a00780c */ /* 0x000fe40003f06270 */
[----:B------:R-:W-:Y:S02]  /*62c0*/  IABS R3, R10 ;  /* 0x0000000a00037213 */ /* 0x000fe40000000000 */
[----:B------:R-:W-:Y:S03]  /*62d0*/  LOP3.LUT R13, R10, R65, RZ, 0x3c, !PT ;  /* 0x000000410a0d7212 */ /* 0x000fe600078e3cff */
[----:B------:R-:W-:Y:S05]  /*62e0*/  IMAD.HI.U32 R12, R7, R3, RZ ;  /* 0x00000003070c7227 */ /* 0x000fea00078e00ff */
[----:B------:R-:W-:Y:S05]  /*62f0*/  IADD3 R4, PT, PT, -R12, RZ, RZ ;  /* 0x000000ff0c047210 */ /* 0x000fea0007ffe1ff */
[C---:B------:R-:W-:Y:S05]  /*6300*/  IMAD R3, R2.reuse, R4, R3 ;  /* 0x0000000402037224 */ /* 0x040fea00078e0203 */
[----:B------:R-:W-:Y:S11]  /*6310*/  ISETP.GT.U32.AND P4, PT, R2, R3, PT ;  /* 0x000000030200720c */ /* 0x000ff60003f84070 */
[----:B------:R-:W-:Y:S02]  /*6320*/  @!UPT UIADD3 URZ, UPT, UPT, URZ, URZ, URZ ;  /* 0x000000fffffff290 */ /* 0x000fe4000fffe0ff */
[----:B------:R-:W-:Y:S05]  /*6330*/  @!P4 IMAD.IADD R3, R3, 0x1, -R2 ;  /* 0x000000010303c824 */ /* 0x000fea00078e0a02 */
[----:B------:R-:W-:Y:S01]  /*6340*/  ISETP.GE.U32.AND P2, PT, R3, R2, PT ;  /* 0x000000020300720c */ /* 0x000fe20003f46070 */
[----:B------:R-:W-:Y:S01]  /*6350*/  @!UPT UIADD3 URZ, UPT, UPT, URZ, URZ, URZ ;  /* 0x000000fffffff290 */ /* 0x000fe2000fffe0ff */
[----:B--2---:R-:W-:Y:S11]  /*6360*/  @!P0 BRA `(.L_x_88) ;  /* 0x0000000000a48947 */ /* 0x004ff60003800000 */
[----:B------:R-:W-:Y:S01]  /*6370*/  IMAD.HI.U32 R18, R68, R25, RZ ;  /* 0x0000001944127227 */ /* 0x000fe200078e00ff */
        /* <DEDUP_REMOVED lines=9> */
[----:B------:R-:W-:Y:S03]  /*6410*/  SEL R7, R69, R14, !P5 ;  /* 0x0000000e45077207 */ /* 0x000fe60006800000 */
[-C--:B----4-:R-:W-:Y:S01]  /*6420*/  IMAD.HI.U32 R14, R3, R22.reuse, RZ ;  /* 0x00000016030e7227 */ /* 0x090fe200078e00ff */
[----:B------:R-:W-:Y:S03]  /*6430*/  SHF.R.U32.HI R20, RZ, R57, R20 ;  /* 0x00000039ff147219 */ /* 0x000fe60000011614 */
[----:B------:R-:W-:Y:S01]  /*6440*/  IMAD.HI.U32 R18, R7, R22, RZ ;  /* 0x0000001607127227 */ /* 0x000fe200078e00ff */
[----:B------:R-:W-:Y:S02]  /*6450*/  @P1 SHF.R.U32.HI R3, RZ, R23, R14 ;  /* 0x00000017ff031219 */ /* 0x000fe4000001160e */
[----:B------:R-:W-:Y:S02]  /*6460*/  SHF.R.U32.HI R14, RZ, R67, R34 ;  /* 0x00000043ff0e7219 */ /* 0x000fe40000011622 */
[----:B------:R-:W-:Y:S01]  /*6470*/  @P1 SHF.R.U32.HI R7, RZ, R23, R18 ;  /* 0x00000017ff071219 */ /* 0x000fe20000011612 */
[C---:B------:R-:W-:Y:S01]  /*6480*/  IMAD R2, R26.reuse, R3, RZ ;  /* 0x000000031a027224 */ /* 0x040fe200078e02ff */
[----:B------:R-:W-:Y:S02]  /*6490*/  SEL R5, R29, R14, !P0 ;  /* 0x0000000e1d057207 */ /* 0x000fe40004000000 */
[----:B------:R-:W-:Y:S01]  /*64a0*/  SEL R3, R31, R20, !P5 ;  /* 0x000000141f037207 */ /* 0x000fe20006800000 */
[----:B------:R-:W-:Y:S01]  /*64b0*/  IMAD R4, R26, R7, RZ ;  /* 0x000000071a047224 */ /* 0x000fe200078e02ff */
[C---:B------:R-:W-:Y:S01]  /*64c0*/  ISETP.GE.AND P0, PT, R5.reuse, R2, PT ;  /* 0x000000020500720c */ /* 0x040fe20003f06270 */
[----:B------:R-:W-:Y:S03]  /*64d0*/  IMAD.HI.U32 R6, R5, R22, RZ ;  /* 0x0000001605067227 */ /* 0x000fe600078e00ff */
[----:B------:R-:W-:Y:S01]  /*64e0*/  ISETP.GE.OR P0, PT, R3, R4, P0 ;  /* 0x000000040300720c */ /* 0x000fe20000706670 */
[----:B------:R-:W-:Y:S01]  /*64f0*/  IMAD.MOV R4, RZ, RZ, -R3 ;  /* 0x000000ffff047224 */ /* 0x000fe200078e0a03 */
[-C--:B------:R-:W-:Y:S03]  /*6500*/  SHF.R.U32.HI R6, RZ, R23.reuse, R6 ;  /* 0x00000017ff067219 */ /* 0x080fe60000011606 */
[----:B------:R-:W-:Y:S01]  /*6510*/  IMAD R31, R28, R4, R31 ;  /* 0x000000041c1f7224 */ /* 0x000fe200078e021f */
[----:B------:R-:W-:Y:S05]  /*6520*/  SEL R9, R5, R6, !P1 ;  /* 0x0000000605097207 */ /* 0x000fea0004800000 */
[----:B------:R-:W-:Y:S02]  /*6530*/  IMAD.MOV R6, RZ, RZ, -R9 ;  /* 0x000000ffff067224 */ /* 0x000fe400078e0a09 */
[C---:B------:R-:W-:Y:S04]  /*6540*/  @!P0 IMAD.HI.U32 R2, R3.reuse, R22, RZ ;  /* 0x0000001603028227 */ /* 0x040fe800078e00ff */
[----:B------:R-:W-:Y:S01]  /*6550*/  IMAD R6, R26, R6, R5 ;  /* 0x000000061a067224 */ /* 0x000fe200078e0205 */
[----:B------:R-:W-:Y:S04]  /*6560*/  @!P0 SHF.R.U32.HI R2, RZ, R23, R2 ;  /* 0x00000017ff028219 */ /* 0x000fe80000011602 */
[----:B------:R-:W-:Y:S02]  /*6570*/  @!P0 SEL R0, R3, R2, !P1 ;  /* 0x0000000203008207 */ /* 0x000fe40004800000 */
[----:B------:R-:W-:Y:S02]  /*6580*/  IADD3 R2, PT, PT, -R5, RZ, RZ ;  /* 0x000000ff05027210 */ /* 0x000fe40007ffe1ff */
[----:B------:R-:W-:Y:S01]  /*6590*/  @!P0 IADD3 R8, PT, PT, R9, -R0, RZ ;  /* 0x8000000009088210 */ /* 0x000fe20007ffe0ff */
[----:B------:R-:W-:Y:S02]  /*65a0*/  @!P0 IMAD R0, R7, R6, R0 ;  /* 0x0000000607008224 */ /* 0x000fe400078e0200 */
[----:B------:R-:W-:Y:S02]  /*65b0*/  IMAD R29, R24, R2, R29 ;  /* 0x00000002181d7224 */ /* 0x000fe400078e021d */
[----:B------:R-:W-:Y:S02]  /*65c0*/  @!P0 IMAD R5, R8, R26, R3 ;  /* 0x0000001a08058224 */ /* 0x000fe400078e0203 */
[----:B------:R-:W-:Y:S04]  /*65d0*/  @!P0 IMAD.MOV.U32 R3, RZ, RZ, R0 ;  /* 0x000000ffff038224 */ /* 0x000fe800078e0000 */
[----:B------:R-:W-:Y:S02]  /*65e0*/  IMAD R31, R3, R28, R31 ;  /* 0x0000001c031f7224 */ /* 0x000fe400078e021f */
[----:B------:R-:W-:Y:S07]  /*65f0*/  IMAD R29, R5, R24, R29 ;  /* 0x00000018051d7224 */ /* 0x000fee00078e021d */
.L_x_88:
[----:B------:R-:W-:Y:S01]  /*6600*/  ISETP.NE.AND P0, PT, R27, 0x1, PT ;  /* 0x000000011b00780c */ /* 0x000fe20003f05270 */
[----:B------:R-:W1:Y:S01]  /*6610*/  LDC.64 R4, c[0x0][0xc18] ;  /* 0x00030600ff047b82 */ /* 0x000e620000000a00 */
[----:B------:R-:W-:Y:S01]  /*6620*/  R2UR UR4, R13 ;  /* 0x000000000d0472ca */ /* 0x000fe200000e0000 */
[----:B------:R-:W-:Y:S01]  /*6630*/  @!P4 VIADD R12, R12, 0x1 ;  /* 0x000000010c0cc836 */ /* 0x000fe20000000000 */
[----:B------:R-:W-:Y:S01]  /*6640*/  ISETP.NE.AND P1, PT, R65, RZ, PT ;  /* 0x000000ff4100720c */ /* 0x000fe20003f25270 */
[----:B------:R-:W-:Y:S01]  /*6650*/  IMAD.MOV R8, RZ, RZ, -R11 ;  /* 0x000000ffff087224 */ /* 0x000fe200078e0a0b */
[----:B------:R-:W-:Y:S01]  /*6660*/  R2UR UR42, R19 ;  /* 0x00000000132a72ca */ /* 0x000fe200000e0000 */
[----:B------:R-:W-:Y:S01]  /*6670*/  @P2 VIADD R12, R12, 0x1 ;  /* 0x000000010c0c2836 */ /* 0x000fe20000000000 */
[----:B------:R-:W-:Y:S01]  /*6680*/  R2UR UR43, R11 ;  /* 0x000000000b2b72ca */ /* 0x000fe200000e0000 */
[----:B------:R-:W2:Y:S01]  /*6690*/  LDC.64 R6, c[0x0][0xc10] ;  /* 0x00030400ff067b82 */ /* 0x000ea20000000a00 */
[----:B------:R-:W-:Y:S01]  /*66a0*/  R2UR UR44, R10 ;  /* 0x000000000a2c72ca */ /* 0x000fe200000e0000 */
[----:B------:R-:W-:Y:S01]  /*66b0*/  IMAD R16, R77, R8, R16 ;  /* 0x000000084d107224 */ /* 0x000fe200078e0210 */
[----:B------:R-:W-:Y:S01]  /*66c0*/  R2UR UR45, R12 ;  /* 0x000000000c2d72ca */ /* 0x000fe200000e0000 */
[----:B------:R-:W-:Y:S01]  /*66d0*/  IMAD.MOV R9, RZ, RZ, -R10 ;  /* 0x000000ffff097224 */ /* 0x000fe200078e0a0a */
[----:B------:R-:W-:Y:S03]  /*66e0*/  R2UR UR7, R66 ;  /* 0x00000000420772ca */ /* 0x000fe600000e0000 */
[----:B------:R-:W3:Y:S01]  /*66f0*/  @!P0 LDC R0, c[0x0][0xc20] ;  /* 0x00030800ff008b82 */ /* 0x000ee20000000800 */
[----:B------:R-:W-:Y:S01]  /*6700*/  R2UR UR52, R16 ;  /* 0x00000000103472ca */ /* 0x000fe200000e0000 */
[----:B------:R-:W-:Y:S01]  /*6710*/  UISETP.GE.AND UP1, UPT, UR4, URZ, UPT ;  /* 0x000000ff0400728c */ /* 0x000fe2000bf26270 */
[----:B------:R-:W-:Y:S05]  /*6720*/  R2UR UR4, R65 ;  /* 0x00000000410472ca */ /* 0x000fea00000e0000 */
[----:B------:R-:W4:Y:S01]  /*6730*/  @!P0 LDC R2, c[0x0][0xc0c] ;  /* 0x00030300ff028b82 */ /* 0x000f220000000800 */
[----:B------:R-:W-:Y:S01]  /*6740*/  R2UR UR6, R9 ;  /* 0x00000000090672ca */ /* 0x000fe200000e0000 */
[----:B------:R-:W-:Y:S01]  /*6750*/  VOTEU.ALL UP0, P1 ;  /* 0x0000000000ff7886 */ /* 0x000fe20000800000 */
[----:B------:R-:W-:Y:S01]  /*6760*/  R2UR UR5, R65 ;  /* 0x00000000410572ca */ /* 0x000fe200000e0000 */
[----:B------:R-:W-:Y:S01]  /*6770*/  USHF.L.U32 UR42, UR42, 0x6, URZ ;  /* 0x000000062a2a7899 */ /* 0x000fe200080006ff */
[----:B------:R-:W-:Y:S01]  /*6780*/  BSSY.RECONVERGENT B6, `(.L_x_89) ;  /* 0x0000037000067945 */ /* 0x000fe20003800200 */
[----:B-1----:R-:W-:Y:S01]  /*6790*/  @!P0 ISETP.NE.AND P1, PT, R4, 0x1, PT ;  /* 0x000000010400880c */ /* 0x002fe20003f25270 */
[----:B------:R-:W-:Y:S01]  /*67a0*/  @!P0 IMAD.HI.U32 R3, R29, R5, RZ ;  /* 0x000000051d038227 */ /* 0x000fe200078e00ff */
[----:B------:R-:W-:Y:S02]  /*67b0*/  @!UP1 UIADD3 UR45, UPT, UPT, -UR45, URZ, URZ ;  /* 0x000000ff2d2d9290 */ /* 0x000fe4000fffe1ff */
[----:B------:R-:W-:Y:S02]  /*67c0*/  USHF.L.U32 UR52, UR52, 0x7, URZ ;  /* 0x0000000734347899 */ /* 0x000fe400080006ff */
[----:B------:R-:W-:Y:S01]  /*67d0*/  @!UP0 ULOP3.LUT UR45, URZ, UR4, URZ, 0x33, !UPT ;  /* 0x00000004ff2d8292 */ /* 0x000fe2000f8e33ff */
[----:B--2---:R-:W-:Y:S01]  /*67e0*/  @!P0 IMAD.HI.U32 R6, R31, R6, RZ ;  /* 0x000000061f068227 */ /* 0x004fe200078e00ff */
[----:B------:R-:W-:Y:S04]  /*67f0*/  UIMAD UR43, UR7, UR6, UR43 ;  /* 0x00000006072b72a4 */ /* 0x000fe8000f8e022b */
[----:B------:R-:W-:Y:S01]  /*6800*/  @!P0 SHF.R.U32.HI R6, RZ, R7, R6 ;  /* 0x00000007ff068219 */ /* 0x000fe20000011606 */
[----:B------:R-:W-:Y:S01]  /*6810*/  IMAD R8, RZ, RZ, -UR45 ;  /* 0x8000002dff087e24 */ /* 0x000fe2000f8e02ff */
[----:B---3--:R-:W-:Y:S02]  /*6820*/  @!P0 SHF.R.U32.HI R0, RZ, R0, R3 ;  /* 0x00000000ff008219 */ /* 0x008fe40000011603 */
[----:B----4-:R-:W-:Y:S02]  /*6830*/  @!P0 ISETP.NE.AND P2, PT, R2, 0x1, PT ;  /* 0x000000010200880c */ /* 0x010fe40003f45270 */
[----:B------:R-:W-:Y:S02]  /*6840*/  @!P0 SEL R3, R29, R0, !P1 ;  /* 0x000000001d038207 */ /* 0x000fe40004800000 */
[----:B------:R-:W-:Y:S02]  /*6850*/  R2UR UR4, R8 ;  /* 0x00000000080472ca */ /* 0x000fe400000e0000 */
[----:B------:R-:W-:Y:S02]  /*6860*/  LOP3.LUT P1, RZ, R76, 0x1b0, RZ, 0xc0, !PT ;  /* 0x000001b04cff7812 */ /* 0x000fe4000782c0ff */
[----:B------:R-:W-:Y:S02]  /*6870*/  @P3 SHF.R.U32.HI R8, RZ, 0x10, R61 ;  /* 0x00000010ff083819 */ /* 0x000fe4000001163d */
[----:B------:R-:W-:Y:S02]  /*6880*/  @!P0 SEL R6, R31, R6, !P2 ;  /* 0x000000061f068207 */ /* 0x000fe40005000000 */
[----:B------:R-:W-:Y:S03]  /*6890*/  @P3 R2UR UR53, R8 ;  /* 0x00000000083532ca */ /* 0x000fe600000e0000 */
[----:B------:R-:W-:Y:S02]  /*68a0*/  @!P0 IMAD.IADD R0, R3, 0x1, -R6 ;  /* 0x0000000103008824 */ /* 0x000fe400078e0a06 */
[----:B------:R-:W-:Y:S01]  /*68b0*/  @!P0 IMAD.IADD R3, R6, 0x1, -R3 ;  /* 0x0000000106038824 */ /* 0x000fe200078e0a03 */
[----:B------:R-:W-:Y:S01]  /*68c0*/  UIMAD UR44, UR5, UR4, UR44 ;  /* 0x00000004052c72a4 */ /* 0x000fe2000f8e022c */
[----:B------:R-:W-:Y:S02]  /*68d0*/  @!P0 IMAD R31, R0, R2, R31 ;  /* 0x00000002001f8224 */ /* 0x000fe400078e021f */
[----:B------:R-:W-:Y:S01]  /*68e0*/  @!P0 IMAD R29, R3, R4, R29 ;  /* 0x00000004031d8224 */ /* 0x000fe200078e021d */
[----:B------:R-:W-:Y:S08]  /*68f0*/  @!P1 BRA `(.L_x_90) ;  /* 0x00000000007c9947 */ /* 0x000ff00003800000 */
[----:B------:R-:W1:Y:S01]  /*6900*/  LDCU.64 UR8, c[0x4][0x80] ;  /* 0x01001000ff0877ac */ /* 0x000e620008000a00 */
[----:B------:R-:W-:Y:S01]  /*6910*/  MOV R2, 0x0 ;  /* 0x0000000000027802 */ /* 0x000fe20000000f00 */
[----:B------:R-:W-:Y:S02]  /*6920*/  HFMA2 R12, -RZ, RZ, 0, 5.9604644775390625e-08 ;  /* 0x00000001ff0c7431 */ /* 0x000fe400000001ff */
[----:B------:R-:W-:Y:S01]  /*6930*/  IMAD.MOV.U32 R8, RZ, RZ, 0x70 ;  /* 0x00000070ff087424 */ /* 0x000fe200078e00ff */
[----:B------:R2:W3:Y:S01]  /*6940*/  LDC.64 R14, c[0x4][R2] ;  /* 0x01000000020e7b82 */ /* 0x0004e20000000a00 */
[----:B------:R-:W4:Y:S01]  /*6950*/  LDCU.64 UR6, c[0x4][0x88] ;  /* 0x01001100ff0677ac */ /* 0x000f220008000a00 */
[----:B------:R-:W-:Y:S01]  /*6960*/  IMAD.MOV.U32 R13, RZ, RZ, RZ ;  /* 0x000000ffff0d7224 */ /* 0x000fe200078e00ff */
[----:B------:R-:W2:Y:S01]  /*6970*/  LDCU.64 UR4, c[0x4][0x8] ;  /* 0x01000100ff0477ac */ /* 0x000ea20008000a00 */
[----:B-1----:R-:W-:Y:S01]  /*6980*/  MOV R5, UR9 ;  /* 0x0000000900057c02 */ /* 0x002fe20008000f00 */
[----:B------:R-:W-:Y:S01]  /*6990*/  IMAD.U32 R4, RZ, RZ, UR8 ;  /* 0x00000008ff047e24 */ /* 0x000fe2000f8e00ff */
[----:B----4-:R-:W-:Y:S01]  /*69a0*/  MOV R7, UR7 ;  /* 0x0000000700077c02 */ /* 0x010fe20008000f00 */
[----:B------:R-:W-:Y:S01]  /*69b0*/  IMAD.U32 R6, RZ, RZ, UR6 ;  /* 0x00000006ff067e24 */ /* 0x000fe2000f8e00ff */
[----:B--2---:R-:W-:Y:S01]  /*69c0*/  MOV R11, UR5 ;  /* 0x00000005000b7c02 */ /* 0x004fe20008000f00 */
[----:B------:R-:W-:Y:S02]  /*69d0*/  IMAD.U32 R10, RZ, RZ, UR4 ;  /* 0x00000004ff0a7e24 */ /* 0x000fe4000f8e00ff */
[----:B------:R-:W-:Y:S07]  /*69e0*/  LEPC R20, `(.L_x_91) ;  /* 0x000000001014794e */ /* 0x000fee0000000000 */
[----:B---3-5:R-:W-:Y:S05]  /*69f0*/  CALL.ABS.NOINC R14 ;  /* 0x000000000e007343 */ /* 0x028fea0003c00000 */
.L_x_91:
[----:B------:R-:W1:Y:S01]  /*6a00*/  LDCU.64 UR8, c[0x4][0x80] ;  /* 0x01001000ff0877ac */ /* 0x000e620008000a00 */
[----:B------:R-:W2:Y:S01]  /*6a10*/  LDC.64 R2, c[0x4][R2] ;  /* 0x0100000002027b82 */ /* 0x000ea20000000a00 */
[----:B------:R-:W-:Y:S02]  /*6a20*/  HFMA2 R12, -RZ, RZ, 0, 5.9604644775390625e-08 ;  /* 0x00000001ff0c7431 */ /* 0x000fe400000001ff */
[----:B------:R-:W-:Y:S02]  /*6a30*/  IMAD.MOV.U32 R8, RZ, RZ, 0x70 ;  /* 0x00000070ff087424 */ /* 0x000fe400078e00ff */
[----:B------:R-:W-:Y:S01]  /*6a40*/  IMAD.MOV.U32 R13, RZ, RZ, RZ ;  /* 0x000000ffff0d7224 */ /* 0x000fe200078e00ff */
[----:B------:R-:W3:Y:S01]  /*6a50*/  LDCU.64 UR6, c[0x4][0x88] ;  /* 0x01001100ff0677ac */ /* 0x000ee20008000a00 */
[----:B------:R-:W4:Y:S01]  /*6a60*/  LDCU.64 UR4, c[0x4][0x8] ;  /* 0x01000100ff0477ac */ /* 0x000f220008000a00 */
[----:B-1----:R-:W-:Y:S02]  /*6a70*/  MOV R4, UR8 ;  /* 0x0000000800047c02 */ /* 0x002fe40008000f00 */
[----:B------:R-:W-:Y:S02]  /*6a80*/  MOV R5, UR9 ;  /* 0x0000000900057c02 */ /* 0x000fe40008000f00 */
[----:B---3--:R-:W-:Y:S01]  /*6a90*/  MOV R7, UR7 ;  /* 0x0000000700077c02 */ /* 0x008fe20008000f00 */
[----:B------:R-:W-:Y:S01]  /*6aa0*/  IMAD.U32 R6, RZ, RZ, UR6 ;  /* 0x00000006ff067e24 */ /* 0x000fe2000f8e00ff */
[----:B----4-:R-:W-:Y:S01]  /*6ab0*/  MOV R11, UR5 ;  /* 0x00000005000b7c02 */ /* 0x010fe20008000f00 */
[----:B------:R-:W-:Y:S02]  /*6ac0*/  IMAD.U32 R10, RZ, RZ, UR4 ;  /* 0x00000004ff0a7e24 */ /* 0x000fe4000f8e00ff */
[----:B------:R-:W-:Y:S07]  /*6ad0*/  LEPC R20, `(.L_x_90) ;  /* 0x000000001014794e */ /* 0x000fee0000000000 */
[----:B--2---:R-:W-:Y:S05]  /*6ae0*/  CALL.ABS.NOINC R2 ;  /* 0x0000000002007343 */ /* 0x004fea0003c00000 */
.L_x_90:
[----:B------:R-:W-:Y:S05]  /*6af0*/  BSYNC.RECONVERGENT B6 ;  /* 0x0000000000067941 */ /* 0x000fea0003800200 */
.L_x_89:
[----:B------:R-:W-:Y:S01]  /*6b00*/  ISETP.NE.U32.AND P3, PT, R54, RZ, PT ;  /* 0x000000ff3600720c */ /* 0x000fe20003f65070 */
[----:B------:R-:W-:Y:S01]  /*6b10*/  UISETP.NE.AND UP2, UPT, UR50, URZ, UPT ;  /* 0x000000ff3200728c */ /* 0x000fe2000bf45270 */
[----:B------:R-:W-:Y:S01]  /*6b20*/  ISETP.NE.U32.AND P2, PT, RZ, UR36, PT ;  /* 0x00000024ff007c0c */ /* 0x000fe2000bf45070 */
[----:B------:R-:W-:Y:S01]  /*6b30*/  UISETP.NE.U32.AND UP1, UPT, UR38, URZ, UPT ;  /* 0x000000ff2600728c */ /* 0x000fe2000bf25070 */
[----:B------:R-:W-:Y:S01]  /*6b40*/  ISETP.NE.AND.EX P3, PT, R55, RZ, PT, P3 ;  /* 0x000000ff3700720c */ /* 0x000fe20003f65330 */
[----:B------:R-:W-:Y:S01]  /*6b50*/  UPLOP3.LUT UP0, UPT, UPT, UPT, UPT, 0x40, 0x4 ;  /* 0x000000000004789c */ /* 0x000fe20003f0e870 */
[----:B------:R-:W-:Y:S01]  /*6b60*/  ISETP.NE.AND.EX P2, PT, RZ, UR37, PT, P2 ;  /* 0x00000025ff007c0c */ /* 0x000fe2000bf45320 */
[----:B------:R-:W-:Y:S01]  /*6b70*/  UISETP.NE.AND.EX UP1, UPT, UR39, URZ, UPT, UP1 ;  /* 0x000000ff2700728c */ /* 0x000fe2000bf25310 */
[----:B------:R-:W-:Y:S04]  /*6b80*/  PLOP3.LUT P4, PT, PT, PT, UP2, 0x80, 0x8 ;  /* 0x000000000008781c */ /* 0x000fe80003f8f028 */
[----:B------:R-:W-:Y:S01]  /*6b90*/  P2R R81, PR, RZ, 0x10 ;  /* 0x00000010ff517803 */ /* 0x000fe20000000000 */
[----:B------:R-:W-:Y:S06]  /*6ba0*/  @UP2 UPLOP3.LUT UP0, UPT, UPT, UPT, UP1, 0x80, 0x8 ;  /* 0x000000000008289c */ /* 0x000fec0003f0f010 */
[----:B------:R-:W-:Y:S01]  /*6bb0*/  PLOP3.LUT P0, PT, PT, PT, UP0, 0x80, 0x8 ;  /* 0x000000000008781c */ /* 0x000fe20003f0f008 */
[----:B------:R-:W-:Y:S01]  /*6bc0*/  @!UPT UIADD3 URZ, UPT, UPT, URZ, URZ, URZ ;  /* 0x000000fffffff290 */ /* 0x000fe2000fffe0ff */
[----:B------:R-:W-:Y:S11]  /*6bd0*/  BRA.U !UP1, `(.L_x_92) ;  /* 0x0000000109387547 */ /* 0x000ff6000b800000 */
[----:B------:R-:W-:Y:S01]  /*6be0*/  UISETP.NE.U32.AND UP0, UPT, UR36, URZ, UPT ;  /* 0x000000ff2400728c */ /* 0x000fe2000bf05070 */
[----:B------:R-:W-:Y:S02]  /*6bf0*/  HFMA2 R0, -RZ, RZ, 0, 5.9604644775390625e-08 ;  /* 0x00000001ff007431 */ /* 0x000fe400000001ff */
[----:B------:R-:W-:Y:S01]  /*6c00*/  IMAD.MOV.U32 R59, RZ, RZ, 0x1 ;  /* 0x00000001ff3b7424 */ /* 0x000fe200078e00ff */
[----:B------:R-:W-:Y:S06]  /*6c10*/  UISETP.NE.AND.EX UP0, UPT, UR37, URZ, UPT, UP0 ;  /* 0x000000ff2500728c */ /* 0x000fec000bf05300 */
[----:B------:R-:W-:Y:S05]  /*6c20*/  PLOP3.LUT P1, PT, PT, PT, UP0, 0x80, 0x8 ;  /* 0x000000000008781c */ /* 0x000fea0003f2f008 */
[----:B------:R-:W1:Y:S01]  /*6c30*/  @UP0 LDCU.64 UR6, c[0x0][0x988] ;  /* 0x00013100ff0607ac */ /* 0x000e620008000a00 */
[----:B------:R-:W-:Y:S07]  /*6c40*/  @UP0 UIMAD UR4, UR48, UR38, URZ ;  /* 0x00000026300402a4 */ /* 0x000fee000f8e02ff */
[----:B------:R-:W-:Y:S01]  /*6c50*/  @!P1 PRMT R59, R0, 0x7610, R59 ;  /* 0x00007610003b9816 */ /* 0x000fe2000000003b */
[----:B-1----:R-:W-:Y:S03]  /*6c60*/  @UP0 UIMAD.WIDE UR6, UR4, 0x4, UR6 ;  /* 0x00000004040608a5 */ /* 0x002fe6000f8e0206 */
[----:B------:R-:W1:Y:S03]  /*6c70*/  @!UP0 LDCU UR4, c[0x0][0x980] ;  /* 0x00013000ff0487ac */ /* 0x000e660008000800 */
[----:B------:R-:W-:Y:S01]  /*6c80*/  IMAD.U32 R2, RZ, RZ, UR6 ;  /* 0x00000006ff027e24 */ /* 0x000fe2000f8e00ff */
[----:B------:R-:W-:Y:S05]  /*6c90*/  MOV R3, UR7 ;  /* 0x0000000700037c02 */ /* 0x000fea0008000f00 */
[----:B-----5:R2:W5:Y:S02]  /*6ca0*/  @P1 LDG.E R35, desc[UR46][R2.64] ;  /* 0x0000002e02231981 */ /* 0x020564000c1e1900 */
[----:B-12---:R-:W-:Y:S02]  /*6cb0*/  @!P1 IMAD.U32 R35, RZ, RZ, UR4 ;  /* 0x00000004ff239e24 */ /* 0x006fe4000f8e00ff */
.L_x_92:
[----:B------:R-:W-:Y:S05]  /*6cc0*/  @!P3 BRA `(.L_x_93) ;  /* 0x000000000020b947 */ /* 0x000fea0003800000 */
[----:B------:R-:W-:Y:S04]  /*6cd0*/  ISETP.NE.U32.AND P1, PT, R52, RZ, PT ;  /* 0x000000ff3400720c */ /* 0x000fe80003f25070 */
[----:B------:R-:W-:Y:S11]  /*6ce0*/  ISETP.NE.AND.EX P1, PT, R53, RZ, PT, P1 ;  /* 0x000000ff3500720c */ /* 0x000ff60003f25310 */
[----:B------:R-:W-:Y:S02]  /*6cf0*/  @!UPT UIADD3 URZ, UPT, UPT, URZ, URZ, URZ ;  /* 0x000000fffffff290 */ /* 0x000fe4000fffe0ff */
[----:B------:R-:W1:Y:S01]  /*6d00*/  @P1 LDC.64 R2, c[0x0][0x9a8] ;  /* 0x00026a00ff021b82 */ /* 0x000e620000000a00 */
[----:B------:R-:W-:Y:S04]  /*6d10*/  @P1 IMAD R0, R54, UR48, RZ ;  /* 0x0000003036001c24 */ /* 0x000fe8000f8e02ff */
[----:B-1----:R-:W-:Y:S05]  /*6d20*/  @P1 IMAD.WIDE R2, R0, 0x4, R2 ;  /* 0x0000000400021825 */ /* 0x002fea00078e0202 */
[----:B-----5:R1:W5:Y:S02]  /*6d30*/  @P1 LDG.E R33, desc[UR46][R2.64] ;  /* 0x0000002e02211981 */ /* 0x020364000c1e1900 */
[----:B-1----:R-:W2:Y:S02]  /*6d40*/  @!P1 LDC R33, c[0x0][0x9a0] ;  /* 0x00026800ff219b82 */ /* 0x002ea40000000800 */
.L_x_93:
[----:B-----5:R-:W-:Y:S01]  /*6d50*/  FSETP.NEU.AND P1, PT, R35, RZ, PT ;  /* 0x000000ff2300720b */ /* 0x020fe20003f2d000 */
[----:B------:R-:W-:Y:S01]  /*6d60*/  IMAD.SHL.U32 R86, R73, 0x2, RZ ;  /* 0x0000000249567824 */ /* 0x000fe200078e00ff */
[----:B------:R-:W-:Y:S01]  /*6d70*/  SEL R0, RZ, 0xffffffff, P2 ;  /* 0xffffffffff007807 */ /* 0x000fe20001000000 */
[----:B------:R-:W-:Y:S01]  /*6d80*/  BSSY B1, `(.L_x_94) ;  /* 0x000002c000017945 */ /* 0x000fe20003800000 */
[----:B------:R-:W-:Y:S01]  /*6d90*/  @P4 LOP3.LUT P2, RZ, R59, 0xff, RZ, 0xc0, !PT ;  /* 0x000000ff3bff4812 */ /* 0x000fe2000784c0ff */
[----:B------:R-:W-:Y:S01]  /*6da0*/  VIADD R83, R86, UR51 ;  /* 0x0000003356537c36 */ /* 0x000fe20008000000 */
[----:B------:R-:W-:Y:S01]  /*6db0*/  @P4 SEL R5, RZ, 0xffffffff, P1 ;  /* 0xffffffffff054807 */ /* 0x000fe20000800000 */
[----:B------:R-:W-:Y:S01]  /*6dc0*/  IMAD.MOV.U32 R85, RZ, RZ, 0x1 ;  /* 0x00000001ff557424 */ /* 0x000fe200078e00ff */
[----:B------:R-:W-:Y:S01]  /*6dd0*/  LOP3.LUT R72, R72, 0x1, RZ, 0x3c, !PT ;  /* 0x0000000148487812 */ /* 0x000fe200078e3cff */
[----:B------:R-:W-:Y:S01]  /*6de0*/  IMAD.IADD R34, R32, 0x1, R17 ;  /* 0x0000000120227824 */ /* 0x000fe200078e0211 */
[----:B------:R-:W-:Y:S01]  /*6df0*/  @P0 SEL R5, R0, R5, !P2 ;  /* 0x0000000500050207 */ /* 0x000fe20005000000 */
[----:B------:R-:W-:Y:S01]  /*6e00*/  IMAD.MOV.U32 R39, RZ, RZ, RZ ;  /* 0x000000ffff277224 */ /* 0x000fe200078e00ff */
[----:B------:R-:W-:Y:S02]  /*6e10*/  LEA R84, R30, UR51, 0x3 ;  /* 0x000000331e547c11 */ /* 0x000fe4000f8e18ff */
[----:B------:R-:W-:Y:S02]  /*6e20*/  CS2R R50, SRZ ;  /* 0x0000000000327805 */ /* 0x000fe4000001ff00 */
[----:B------:R-:W-:Y:S02]  /*6e30*/  @P4 LOP3.LUT R80, R5, 0x1, RZ, 0xc0, !PT ;  /* 0x0000000105504812 */ /* 0x000fe400078ec0ff */
[----:B------:R-:W-:Y:S02]  /*6e40*/  CS2R R48, SRZ ;  /* 0x0000000000307805 */ /* 0x000fe4000001ff00 */
[----:B------:R-:W-:Y:S02]  /*6e50*/  SHF.L.U32 R3, R71, 0x1f, RZ ;  /* 0x0000001f47037819 */ /* 0x000fe400000006ff */
[----:B------:R-:W-:Y:S02]  /*6e60*/  CS2R R42, SRZ ;  /* 0x00000000002a7805 */ /* 0x000fe4000001ff00 */
[----:B------:R-:W-:Y:S02]  /*6e70*/  ISETP.NE.U32.OR P5, PT, R80, 0x1, !P4 ;  /* 0x000000015000780c */ /* 0x000fe400067a5470 */
[----:B------:R-:W-:Y:S02]  /*6e80*/  CS2R R40, SRZ ;  /* 0x0000000000287805 */ /* 0x000fe4000001ff00 */
[----:B------:R-:W-:Y:S01]  /*6e90*/  PLOP3.LUT P0, PT, PT, PT, UP1, 0x80, 0x8 ;  /* 0x000000000008781c */ /* 0x000fe20003f0f018 */
[----:B------:R-:W-:Y:S01]  /*6ea0*/  IMAD.IADD R82, R78, 0x1, R83 ;  /* 0x000000014e527824 */ /* 0x000fe200078e0253 */
[----:B------:R-:W-:Y:S02]  /*6eb0*/  LOP3.LUT P2, R79, R59, 0xff, RZ, 0xc0, !PT ;  /* 0x000000ff3b4f7812 */ /* 0x000fe4000784c0ff */
[----:B------:R-:W-:Y:S05]  /*6ec0*/  SEL R87, RZ, 0xffffffff, P1 ;  /* 0xffffffffff577807 */ /* 0x000fea0000800000 */
[----:B------:R-:W-:Y:S04]  /*6ed0*/  @P5 SHF.L.U32 R2, R72, 0x1f, RZ ;  /* 0x0000001f48025819 */ /* 0x000fe800000006ff */
[----:B------:R-:W-:Y:S01]  /*6ee0*/  @P0 SEL R87, R0, R87, !P2 ;  /* 0x0000005700570207 */ /* 0x000fe20005000000 */
[----:B------:R-:W1:Y:S03]  /*6ef0*/  @P5 SYNCS.PHASECHK.TRANS64.TRYWAIT P4, [UR51+0x80], R2 ;  /* 0x00008002ff0055a7 */ /* 0x000e660008081133 */
[----:B------:R-:W-:Y:S01]  /*6f00*/  LOP3.LUT R87, R87, 0x1, RZ, 0xc0, !PT ;  /* 0x0000000157577812 */ /* 0x000fe200078ec0ff */
[----:B------:R3:W4:Y:S01]  /*6f10*/  SYNCS.PHASECHK.TRANS64.TRYWAIT P3, [R84+URZ+0xe0], R3 ;  /* 0x0000e003540075a7 */ /* 0x00072200080611ff */
[----:B-1----:R-:W-:Y:S01]  /*6f20*/  @P5 SEL R85, RZ, 0x1, !P4 ;  /* 0x00000001ff555807 */ /* 0x002fe20006000000 */
[----:B---3--:R-:W-:Y:S06]  /*6f30*/  @!P5 BRA `(.L_x_95) ;  /* 0x000000000040d947 */ /* 0x008fec0003800000 */
[----:B------:R-:W-:Y:S01]  /*6f40*/  ISETP.NE.AND P1, PT, R85, RZ, PT ;  /* 0x000000ff5500720c */ /* 0x000fe20003f25270 */
[----:B------:R-:W-:Y:S01]  /*6f50*/  BSSY B0, `(.L_x_96) ;  /* 0x000000a000007945 */ /* 0x000fe20003800000 */
[----:B------:R-:W-:Y:S01]  /*6f60*/  ISETP.NE.U32.AND P0, PT, R87, 0x1, PT ;  /* 0x000000015700780c */ /* 0x000fe20003f05070 */
[----:B------:R-:W-:Y:S01]  /*6f70*/  IMAD.MOV.U32 R50, RZ, RZ, RZ ;  /* 0x000000ffff327224 */ /* 0x000fe200078e00ff */
[----:B------:R-:W-:Y:S02]  /*6f80*/  CS2R R42, SRZ ;  /* 0x00000000002a7805 */ /* 0x000fe4000001ff00 */
[----:B------:R-:W-:Y:S02]  /*6f90*/  CS2R R40, SRZ ;  /* 0x0000000000287805 */ /* 0x000fe4000001ff00 */
[----:B------:R-:W-:Y:S05]  /*6fa0*/  CS2R R48, SRZ ;  /* 0x0000000000307805 */ /* 0x000fea000001ff00 */
[----:B------:R-:W-:Y:S05]  /*6fb0*/  @P1 BRA `(.L_x_97) ;  /* 0x00000000000c1947 */ /* 0x000fea0003800000 */
[----:B------:R-:W-:Y:S04]  /*6fc0*/  SHF.L.U32 R5, R72, 0x1f, RZ ;  /* 0x0000001f48057819 */ /* 0x000fe800000006ff */
[----:B------:R-:W1:Y:S02]  /*6fd0*/  SYNCS.PHASECHK.TRANS64.TRYWAIT P1, [UR51+0x80], R5 ;  /* 0x00008005ff0075a7 */ /* 0x000e640008021133 */
[----:B-1----:R-:W-:Y:S05]  /*6fe0*/  @!P1 BRA `(.L_x_98) ;  /* 0x0000002c00709947 */ /* 0x002fea0003800000 */
.L_x_97:
[----:B------:R-:W-:Y:S05]  /*6ff0*/  BSYNC B0 ;  /* 0x0000000000007941 */ /* 0x000fea0003800000 */
.L_x_96:
[----:B------:R-:W-:Y:S05]  /*7000*/  @P0 WARPSYNC.ALL ;  /* 0x0000000000000948 */ /* 0x000fea0003800000 */
[----:B------:R3:W1:Y:S01]  /*7010*/  @P0 LDSM.16.M88.4 R40, [R86+UR51+0x200] ;  /* 0x000200335628083b */ /* 0x0006620008000200 */
[----:B------:R-:W-:Y:S03]  /*7020*/  HFMA2 R39, -RZ, RZ, 0, 5.9604644775390625e-08 ;  /* 0x00000001ff277431 */ /* 0x000fe600000001ff */
[----:B------:R3:W1:Y:S02]  /*7030*/  @P0 LDSM.16.M88.4 R48, [R82+0x200] ;  /* 0x000200005230083b */ /* 0x0006640000000200 */
.L_x_95:
[----:B------:R-:W-:Y:S05]  /*7040*/  BSYNC B1 ;  /* 0x0000000000017941 */ /* 0x000fea0003800000 */
.L_x_94:
[----:B-1----:R-:W-:Y:S04]  /*7050*/  SHF.R.U32.HI R0, RZ, 0x15, R34 ;  /* 0x00000015ff007819 */ /* 0x002fe80000011622 */
[----:B------:R-:W-:Y:S01]  /*7060*/  LOP3.LUT P0, RZ, R0, 0x3, R75, 0x48, !PT ;  /* 0x0000000300ff7812 */ /* 0x000fe2000780484b */
[----:B------:R-:W-:Y:S01]  /*7070*/  @!UPT UIADD3 URZ, UPT, UPT, URZ, URZ, URZ ;  /* 0x000000fffffff290 */ /* 0x000fe2000fffe0ff */
[----:B----4-:R-:W-:Y:S11]  /*7080*/  @P3 BRA `(.L_x_99) ;  /* 0x0000000000083947 */ /* 0x010ff60003800000 */
[----:B------:R-:W1:Y:S02]  /*7090*/  SYNCS.PHASECHK.TRANS64.TRYWAIT P1, [R84+URZ+0xe0], R3 ;  /* 0x0000e003540075a7 */ /* 0x000e6400080211ff */
[----:B-1----:R-:W-:Y:S05]  /*70a0*/  @!P1 BRA `(.L_x_100) ;  /* 0x0000002c00589947 */ /* 0x002fea0003800000 */
.L_x_99:
[----:B------:R-:W-:Y:S05]  /*70b0*/  @!P0 BRA `(.L_x_101) ;  /* 0x0000000000408947 */ /* 0x000fea0003800000 */
[----:B------:R-:W4:Y:S01]  /*70c0*/  LDCU.64 UR8, c[0x4][0x70] ;  /* 0x01000e00ff0877ac */ /* 0x000f220008000a00 */
[----:B-1----:R-:W-:Y:S01]  /*70d0*/  MOV R3, 0x0 ;  /* 0x0000000000037802 */ /* 0x002fe20000000f00 */
[----:B------:R-:W-:Y:S02]  /*70e0*/  HFMA2 R12, -RZ, RZ, 0, 5.9604644775390625e-08 ;  /* 0x00000001ff0c7431 */ /* 0x000fe400000001ff */
[----:B------:R-:W-:Y:S02]  /*70f0*/  IMAD.MOV.U32 R8, RZ, RZ, 0x192 ;  /* 0x00000192ff087424 */ /* 0x000fe400078e00ff */
[----:B------:R-:W-:Y:S01]  /*7100*/  IMAD.MOV.U32 R13, RZ, RZ, RZ ;  /* 0x000000ffff0d7224 */ /* 0x000fe200078e00ff */
[----:B------:R-:W1:Y:S01]  /*7110*/  LDCU.64 UR6, c[0x4][0x78] ;  /* 0x01000f00ff0677ac */ /* 0x000e620008000a00 */
[----:B------:R-:W2:Y:S01]  /*7120*/  LDC.64 R2, c[0x4][R3] ;  /* 0x0100000003027b82 */ /* 0x000ea20000000a00 */
[----:B------:R-:W5:Y:S01]  /*7130*/  LDCU.64 UR4, c[0x4][0x10] ;  /* 0x01000200ff0477ac */ /* 0x000f620008000a00 */
[----:B----4-:R-:W-:Y:S01]  /*7140*/  MOV R5, UR9 ;  /* 0x0000000900057c02 */ /* 0x010fe20008000f00 */
[----:B------:R-:W-:Y:S01]  /*7150*/  IMAD.U32 R4, RZ, RZ, UR8 ;  /* 0x00000008ff047e24 */ /* 0x000fe2000f8e00ff */
[----:B-1----:R-:W-:Y:S01]  /*7160*/  MOV R7, UR7 ;  /* 0x0000000700077c02 */ /* 0x002fe20008000f00 */
[----:B------:R-:W-:Y:S01]  /*7170*/  IMAD.U32 R6, RZ, RZ, UR6 ;  /* 0x00000006ff067e24 */ /* 0x000fe2000f8e00ff */
[----:B-----5:R-:W-:Y:S01]  /*7180*/  MOV R11, UR5 ;  /* 0x00000005000b7c02 */ /* 0x020fe20008000f00 */
[----:B------:R-:W-:Y:S02]  /*7190*/  IMAD.U32 R10, RZ, RZ, UR4 ;  /* 0x00000004ff0a7e24 */ /* 0x000fe4000f8e00ff */
[----:B------:R-:W-:Y:S07]  /*71a0*/  LEPC R20, `(.L_x_101) ;  /* 0x000000001014794e */ /* 0x000fee0000000000 */
[----:B--23--:R-:W-:Y:S05]  /*71b0*/  CALL.ABS.NOINC R2 ;  /* 0x0000000002007343 */ /* 0x00cfea0003c00000 */
.L_x_101:
[----:B------:R-:W-:Y:S05]  /*71c0*/  WARPSYNC.ALL ;  /* 0x0000000000007948 */ /* 0x000fea0003800000 */
[----:B------:R-:W-:Y:S01]  /*71d0*/  R2UR UR4, R34 ;  /* 0x00000000220472ca */ /* 0x000fe200000e0000 */
[--C-:B------:R-:W-:Y:S01]  /*71e0*/  HADD2.F32 R20, -RZ, R40.reuse.H0_H0 ;  /* 0x20000028ff147230 */ /* 0x100fe20000004100 */
[----:B------:R-:W-:Y:S01]  /*71f0*/  ISETP.NE.AND P1, PT, R74, RZ, PT ;  /* 0x000000ff4a00720c */ /* 0x000fe20003f25270 */
[----:B------:R-:W-:Y:S01]  /*7200*/  HADD2.F32 R21, -RZ, R40.H1_H1 ;  /* 0x30000028ff157230 */ /* 0x000fe20000004100 */
[----:B------:R-:W-:Y:S01]  /*7210*/  ISETP.NE.AND P6, PT, R81, RZ, PT ;  /* 0x000000ff5100720c */ /* 0x000fe20003fc5270 */
[--C-:B------:R-:W-:Y:S01]  /*7220*/  HADD2.F32 R36, -RZ, R41.reuse.H0_H0 ;  /* 0x20000029ff247230 */ /* 0x100fe20000004100 */
[----:B------:R-:W-:Y:S01]  /*7230*/  BSSY.RECONVERGENT B0, `(.L_x_102) ;  /* 0x000004c000007945 */ /* 0x000fe20003800200 */
[----:B------:R-:W-:Y:S01]  /*7240*/  HADD2.F32 R38, -RZ, R41.H1_H1 ;  /* 0x30000029ff267230 */ /* 0x000fe20000004100 */
[----:B------:R-:W-:Y:S01]  /*7250*/  ISETP.NE.U32.OR P0, PT, R80, 0x1, !P6 ;  /* 0x000000015000780c */ /* 0x000fe20007705470 */
[----:B------:R-:W-:Y:S04]  /*7260*/  HADD2.F32 R37, -RZ, R49.H0_H0 ;  /* 0x20000031ff257230 */ /* 0x000fe80000004100 */
[----:B------:R-:W2:Y:S02]  /*7270*/  LDTM.16dp256bit.x4 R4, tmem[UR4] ;  /* 0x00000004000479ee */ /* 0x000ea40008120000 */
[C---:B--2---:R-:W-:Y:S01]  /*7280*/  FMUL R0, R33.reuse, R4 ;  /* 0x0000000421007220 */ /* 0x044fe20000400000 */
[C---:B------:R-:W-:Y:S01]  /*7290*/  FMUL R2, R33.reuse, R5 ;  /* 0x0000000521027220 */ /* 0x040fe20000400000 */
[C---:B-1----:R-:W-:Y:S01]  /*72a0*/  FMUL R3, R33.reuse, R6 ;  /* 0x0000000621037220 */ /* 0x042fe20000400000 */
[----:B------:R-:W-:Y:S01]  /*72b0*/  FMUL R7, R33, R7 ;  /* 0x0000000721077220 */ /* 0x000fe20000400000 */
[C---:B------:R-:W-:Y:S01]  /*72c0*/  FFMA R0, R35.reuse, R20, R0 ;  /* 0x0000001423007223 */ /* 0x040fe20000000000 */
[C---:B------:R-:W-:Y:S01]  /*72d0*/  FFMA R2, R35.reuse, R21, R2 ;  /* 0x0000001523027223 */ /* 0x040fe20000000002 */
[C---:B------:R-:W-:Y:S01]  /*72e0*/  FFMA R3, R35.reuse, R36, R3 ;  /* 0x0000002423037223 */ /* 0x040fe20000000003 */
[--C-:B------:R-:W-:Y:S02]  /*72f0*/  HADD2.F32 R20, -RZ, R42.reuse.H0_H0 ;  /* 0x2000002aff147230 */ /* 0x100fe40000004100 */
[----:B------:R-:W-:Y:S01]  /*7300*/  FFMA R7, R35, R38, R7 ;  /* 0x0000002623077223 */ /* 0x000fe20000000007 */
[C---:B------:R-:W-:Y:S01]  /*7310*/  FMUL R4, R33.reuse, R8 ;  /* 0x0000000821047220 */ /* 0x040fe20000400000 */
[----:B------:R-:W-:Y:S01]  /*7320*/  HADD2.F32 R36, -RZ, R42.H1_H1 ;  /* 0x3000002aff247230 */ /* 0x000fe20000004100 */
[----:B------:R-:W-:Y:S01]  /*7330*/  F2FP.F16.F32.PACK_AB R44, R2, R0 ;  /* 0x00000000022c723e */ /* 0x000fe200000000ff */
[----:B------:R-:W-:Y:S01]  /*7340*/  FMUL R5, R33, R9 ;  /* 0x0000000921057220 */ /* 0x000fe20000400000 */
[--C-:B------:R-:W-:Y:S01]  /*7350*/  HADD2.F32 R21, -RZ, R43.reuse.H0_H0 ;  /* 0x2000002bff157230 */ /* 0x100fe20000004100 */
[----:B------:R-:W-:Y:S01]  /*7360*/  F2FP.F16.F32.PACK_AB R45, R7, R3 ;  /* 0x00000003072d723e */ /* 0x000fe200000000ff */
[C---:B------:R-:W-:Y:S01]  /*7370*/  FFMA R4, R35.reuse, R20, R4 ;  /* 0x0000001423047223 */ /* 0x040fe20000000004 */
[----:B------:R-:W-:Y:S01]  /*7380*/  FFMA R5, R35, R36, R5 ;  /* 0x0000002423057223 */ /* 0x000fe20000000005 */
[C---:B------:R-:W-:Y:S01]  /*7390*/  FMUL R6, R33.reuse, R10 ;  /* 0x0000000a21067220 */ /* 0x040fe20000400000 */
[----:B------:R-:W-:Y:S02]  /*73a0*/  HADD2.F32 R20, -RZ, R43.H1_H1 ;  /* 0x3000002bff147230 */ /* 0x000fe40000004100 */
[C---:B------:R-:W-:Y:S01]  /*73b0*/  FMUL R11, R33.reuse, R11 ;  /* 0x0000000b210b7220 */ /* 0x040fe20000400000 */
[----:B------:R-:W-:Y:S01]  /*73c0*/  FMUL R8, R33, R12 ;  /* 0x0000000c21087220 */ /* 0x000fe20000400000 */
[----:B------:R-:W-:Y:S01]  /*73d0*/  FFMA R6, R35, R21, R6 ;  /* 0x0000001523067223 */ /* 0x000fe20000000006 */
[--C-:B------:R-:W-:Y:S02]  /*73e0*/  HADD2.F32 R21, -RZ, R48.reuse.H0_H0 ;  /* 0x20000030ff157230 */ /* 0x100fe40000004100 */
[C---:B------:R-:W-:Y:S01]  /*73f0*/  FMUL R9, R33.reuse, R13 ;  /* 0x0000000d21097220 */ /* 0x040fe20000400000 */
[----:B------:R-:W-:Y:S02]  /*7400*/  HADD2.F32 R36, -RZ, R48.H1_H1 ;  /* 0x30000030ff247230 */ /* 0x000fe40000004100 */
[----:B------:R-:W-:Y:S01]  /*7410*/  FMUL R10, R33, R14 ;  /* 0x0000000e210a7220 */ /* 0x000fe20000400000 */
[C---:B------:R-:W-:Y:S01]  /*7420*/  FFMA R11, R35.reuse, R20, R11 ;  /* 0x00000014230b7223 */ /* 0x040fe2000000000b */
[C---:B------:R-:W-:Y:S01]  /*7430*/  FFMA R8, R35.reuse, R21, R8 ;  /* 0x0000001523087223 */ /* 0x040fe20000000008 */
[----:B------:R-:W-:Y:S02]  /*7440*/  HADD2.F32 R20, -RZ, R49.H1_H1 ;  /* 0x30000031ff147230 */ /* 0x000fe40000004100 */
[----:B------:R-:W-:Y:S01]  /*7450*/  FFMA R9, R35, R36, R9 ;  /* 0x0000002423097223 */ /* 0x000fe20000000009 */
[----:B------:R-:W-:Y:S01]  /*7460*/  FMUL R15, R33, R15 ;  /* 0x0000000f210f7220 */ /* 0x000fe20000400000 */
[--C-:B------:R-:W-:Y:S02]  /*7470*/  HADD2.F32 R21, -RZ, R50.reuse.H0_H0 ;  /* 0x20000032ff157230 */ /* 0x100fe40000004100 */
[----:B------:R-:W-:Y:S01]  /*7480*/  FFMA R10, R35, R37, R10 ;  /* 0x00000025230a7223 */ /* 0x000fe2000000000a */
[C---:B------:R-:W-:Y:S01]  /*7490*/  FMUL R12, R33.reuse, R16 ;  /* 0x00000010210c7220 */ /* 0x040fe20000400000 */
[----:B------:R-:W-:Y:S02]  /*74a0*/  HADD2.F32 R36, -RZ, R50.H1_H1 ;  /* 0x30000032ff247230 */ /* 0x000fe40000004100 */
[C---:B------:R-:W-:Y:S01]  /*74b0*/  FMUL R13, R33.reuse, R17 ;  /* 0x00000011210d7220 */ /* 0x040fe20000400000 */
[--C-:B------:R-:W-:Y:S02]  /*74c0*/  HADD2.F32 R37, -RZ, R51.reuse.H0_H0 ;  /* 0x20000033ff257230 */ /* 0x100fe40000004100 */
[----:B------:R-:W-:Y:S01]  /*74d0*/  FMUL R14, R33, R18 ;  /* 0x00000012210e7220 */ /* 0x000fe20000400000 */
[----:B------:R-:W-:Y:S02]  /*74e0*/  HADD2.F32 R38, -RZ, R51.H1_H1 ;  /* 0x30000033ff267230 */ /* 0x000fe40000004100 */
[----:B------:R-:W-:Y:S01]  /*74f0*/  FFMA R15, R35, R20, R15 ;  /* 0x00000014230f7223 */ /* 0x000fe2000000000f */
[----:B------:R-:W-:Y:S01]  /*7500*/  FMUL R19, R33, R19 ;  /* 0x0000001321137220 */ /* 0x000fe20000400000 */
[C---:B------:R-:W-:Y:S01]  /*7510*/  FFMA R12, R35.reuse, R21, R12 ;  /* 0x00000015230c7223 */ /* 0x040fe2000000000c */
[C---:B------:R-:W-:Y:S01]  /*7520*/  FFMA R13, R35.reuse, R36, R13 ;  /* 0x00000024230d7223 */ /* 0x040fe2000000000d */
[C---:B------:R-:W-:Y:S01]  /*7530*/  FFMA R14, R35.reuse, R37, R14 ;  /* 0x00000025230e7223 */ /* 0x040fe2000000000e */
[----:B------:R-:W-:Y:S01]  /*7540*/  FFMA R19, R35, R38, R19 ;  /* 0x0000002623137223 */ /* 0x000fe20000000013 */
[----:B------:R-:W-:Y:S02]  /*7550*/  F2FP.F16.F32.PACK_AB R46, R5, R4 ;  /* 0x00000004052e723e */ /* 0x000fe400000000ff */
[----:B------:R-:W-:Y:S02]  /*7560*/  F2FP.F16.F32.PACK_AB R47, R11, R6 ;  /* 0x000000060b2f723e */ /* 0x000fe400000000ff */
[----:B------:R-:W-:Y:S02]  /*7570*/  F2FP.F16.F32.PACK_AB R88, R9, R8 ;  /* 0x000000080958723e */ /* 0x000fe400000000ff */
[----:B------:R-:W-:Y:S01]  /*7580*/  F2FP.F16.F32.PACK_AB R89, R15, R10 ;  /* 0x0000000a0f59723e */ /* 0x000fe200000000ff */
[----:B------:R1:W-:Y:S01]  /*7590*/  STSM.16.M88.4 [R83+0x200], R44 ;  /* 0x0002002c53007844 */ /* 0x0003e20000000200 */
[----:B------:R-:W-:Y:S02]  /*75a0*/  F2FP.F16.F32.PACK_AB R90, R13, R12 ;  /* 0x0000000c0d5a723e */ /* 0x000fe400000000ff */
[----:B------:R-:W-:Y:S05]  /*75b0*/  F2FP.F16.F32.PACK_AB R91, R19, R14 ;  /* 0x0000000e135b723e */ /* 0x000fea00000000ff */
[----:B------:R1:W-:Y:S01]  /*75c0*/  STSM.16.M88.4 [R82+0x200], R88 ;  /* 0x0002005852007844 */ /* 0x0003e20000000200 */
[----:B------:R-:W-:Y:S01]  /*75d0*/  @!PT LDS RZ, [RZ] ;  /* 0x00000000fffff984 */ /* 0x000fe20000000800 */
[----:B------:R-:W-:Y:S01]  /*75e0*/  @!PT LDS RZ, [RZ] ;  /* 0x00000000fffff984 */ /* 0x000fe20000000800 */
[----:B------:R-:W-:Y:S01]  /*75f0*/  @!PT LDS RZ, [RZ] ;  /* 0x00000000fffff984 */ /* 0x000fe20000000800 */
[----:B------:R-:W-:Y:S01]  /*7600*/  @!PT LDS RZ, [RZ] ;  /* 0x00000000fffff984 */ /* 0x000fe20000000800 */
[----:B------:R2:W-:Y:S07]  /*7610*/  MEMBAR.ALL.CTA ;  /* 0x0000000000007992 */ /* 0x0005ee0000008000 */
[----:B--2---:R-:W2:Y:S02]  /*7620*/  FENCE.VIEW.ASYNC.S ;  /* 0x00000000000073c6 */ /* 0x004ea40000000000 */
[----:B--2---:R-:W-:Y:S06]  /*7630*/  BAR.SYNC.DEFER_BLOCKING 0x1, 0x80 ;  /* 0x0042000000007b1d */ /* 0x004fec0000010000 */
[----:B------:R-:W-:Y:S05]  /*7640*/  @P1 BRA `(.L_x_103) ;  /* 0x0000000000281947 */ /* 0x000fea0003800000 */
[----:B------:R-:W-:Y:S02]  /*7650*/  UIADD3 UR6, UPT, UPT, UR51, 0x200, URZ ;  /* 0x0000020033067890 */ /* 0x000fe4000fffe0ff */
[----:B------:R-:W-:Y:S01]  /*7660*/  UIADD3 UR4, UP0, UPT, UR56, 0x780, URZ ;  /* 0x0000078038047890 */ /* 0x000fe2000ff1e0ff */
[----:B------:R-:W-:Y:S03]  /*7670*/  UMOV UR41, UR52 ;  /* 0x0000003400297c82 */ /* 0x000fe60008000000 */
[----:B------:R-:W-:Y:S01]  /*7680*/  MOV R76, UR6 ;  /* 0x00000006004c7c02 */ /* 0x000fe20008000f00 */
[----:B------:R-:W-:Y:S03]  /*7690*/  UIADD3.X UR5, UPT, UPT, URZ, UR57, URZ, UP0, !UPT ;  /* 0x00000039ff057290 */ /* 0x000fe600087fe4ff */
[----:B------:R-:W-:Y:S11]  /*76a0*/  R2UR UR40, R76 ;  /* 0x000000004c2872ca */ /* 0x000ff600000e0000 */
[----:B------:R-:W-:Y:S02]  /*76b0*/  @!UPT UIADD3 URZ, UPT, UPT, URZ, URZ, URZ ;  /* 0x000000fffffff290 */ /* 0x000fe4000fffe0ff */
[----:B------:R2:W-:Y:S01]  /*76c0*/  UTMASTG.5D [UR40], [UR4] ;  /* 0x00000028040073b5 */ /* 0x0005e20008020000 */
[----:B------:R0:W-:Y:S01]  /*76d0*/  UTMACMDFLUSH ;  /* 0x00000000000079b7 */ /* 0x0001e20000000000 */
[----:B--2---:R-:W-:Y:S04]  /*76e0*/  DEPBAR.LE SB0, 0x1 ;  /* 0x000080400000791a */ /* 0x004fe80000000000 */
.L_x_103:
[----:B------:R-:W-:Y:S05]  /*76f0*/  BSYNC.RECONVERGENT B0 ;  /* 0x0000000000007941 */ /* 0x000fea0003800200 */
.L_x_102:
[----:B------:R-:W-:Y:S01]  /*7700*/  BAR.SYNC.DEFER_BLOCKING 0x1, 0x80 ;  /* 0x0042000000007b1d */ /* 0x000fe20000010000 */
[----:B------:R-:W-:Y:S01]  /*7710*/  LEA R4, R39, UR51, 0x3 ;  /* 0x0000003327047c11 */ /* 0x000fe2000f8e18ff */
[----:B------:R-:W-:Y:S01]  /*7720*/  UISETP.NE.AND UP0, UPT, UR54, URZ, UPT ;  /* 0x000000ff3600728c */ /* 0x000fe2000bf05270 */
[----:B------:R-:W-:Y:S08]  /*7730*/  @P0 SHF.L.U32 R3, R72, 0x1f, RZ ;  /* 0x0000001f48030819 */ /* 0x000ff000000006ff */
[----:B------:R-:W-:Y:S05]  /*7740*/  BRA.U !UP0, `(.L_x_104) ;  /* 0x0000000108287547 */ /* 0x000fea000b800000 */
[----:B------:R-:W2:Y:S01]  /*7750*/  S2R R0, SR_CgaCtaId ;  /* 0x0000000000007919 */ /* 0x000ea20000008800 */
[----:B------:R-:W-:Y:S01]  /*7760*/  ISETP.NE.U32.OR P1, PT, R80, 0x1, !P6 ;  /* 0x000000015000780c */ /* 0x000fe20007725470 */
[----:B------:R-:W-:Y:S01]  /*7770*/  IMAD.U32 R2, RZ, RZ, UR55 ;  /* 0x00000037ff027e24 */ /* 0x000fe2000f8e00ff */
[----:B------:R-:W-:Y:S04]  /*7780*/  UIADD3 UR55, UPT, UPT, UR55, 0x1, URZ ;  /* 0x0000000137377890 */ /* 0x000fe8000fffe0ff */
[----:B------:R-:W-:Y:S04]  /*7790*/  UISETP.NE.AND UP0, UPT, UR55, 0x4, UPT ;  /* 0x000000043700788c */ /* 0x000fe8000bf05270 */
[----:B------:R-:W-:Y:S03]  /*77a0*/  USEL UR55, UR55, URZ, UP0 ;  /* 0x000000ff37377287 */ /* 0x000fe60008000000 */
[----:B------:R-:W-:Y:S05]  /*77b0*/  @P1 LEA R2, R2, UR51, 0x3 ;  /* 0x0000003302021c11 */ /* 0x000fea000f8e18ff */
[----:B------:R-:W-:Y:S05]  /*77c0*/  @P1 VIADD R5, R2, 0xa0 ;  /* 0x000000a002051836 */ /* 0x000fea0000000000 */
[----:B--2---:R-:W-:Y:S04]  /*77d0*/  @P1 PRMT R0, R0, 0x654, R5 ;  /* 0x0000065400001816 */ /* 0x004fe80000000005 */
[----:B------:R2:W-:Y:S03]  /*77e0*/  @P1 SYNCS.ARRIVE.TRANS64.RED.A1T0 RZ, [R0+URZ], RZ ;  /* 0x000000ff00ff19a7 */ /* 0x0005e600081004ff */
.L_x_104:
[----:B------:R-:W4:Y:S01]  /*77f0*/  @P0 SYNCS.PHASECHK.TRANS64.TRYWAIT P1, [R4+URZ+0x80], R3 ;  /* 0x00008003040005a7 */ /* 0x000f2200080211ff */
[----:B------:R-:W-:Y:S01]  /*7800*/  BSSY B1, `(.L_x_105) ;  /* 0x0000012000017945 */ /* 0x000fe20003800000 */
[----:B----4-:R-:W-:Y:S03]  /*7810*/  @P0 SEL R85, RZ, 0x1, !P1 ;  /* 0x00000001ff550807 */ /* 0x010fe60004800000 */
[----:B------:R-:W-:Y:S05]  /*7820*/  @!P0 BRA `(.L_x_106) ;  /* 0x00000000003c8947 */ /* 0x000fea0003800000 */
[----:B------:R-:W-:Y:S01]  /*7830*/  ISETP.NE.U32.AND P0, PT, R87, 0x1, PT ;  /* 0x000000015700780c */ /* 0x000fe20003f05070 */
[----:B------:R-:W-:Y:S01]  /*7840*/  BSSY B0, `(.L_x_107) ;  /* 0x0000008000007945 */ /* 0x000fe20003800000 */
[----:B------:R-:W-:Y:S11]  /*7850*/  ISETP.NE.AND P1, PT, R85, RZ, PT ;  /* 0x000000ff5500720c */ /* 0x000ff60003f25270 */
[----:B--2---:R-:W-:Y:S04]  /*7860*/  @P0 IMAD R0, R39, 0x1000, R86 ;  /* 0x0000100027000824 */ /* 0x004fe800078e0256 */
[----:B------:R-:W-:Y:S01]  /*7870*/  @P0 VIADD R5, R0, UR51 ;  /* 0x0000003300050c36 */ /* 0x000fe20008000000 */
[----:B------:R-:W-:Y:S06]  /*7880*/  @P1 BRA `(.L_x_108) ;  /* 0x00000000000c1947 */ /* 0x000fec0003800000 */
[----:B------:R-:W-:Y:S04]  /*7890*/  SHF.L.U32 R3, R72, 0x1f, RZ ;  /* 0x0000001f48037819 */ /* 0x000fe800000006ff */
[----:B------:R-:W2:Y:S02]  /*78a0*/  SYNCS.PHASECHK.TRANS64.TRYWAIT P1, [R4+URZ+0x80], R3 ;  /* 0x00008003040075a7 */ /* 0x000ea400080211ff */
[----:B--2---:R-:W-:Y:S05]  /*78b0*/  @!P1 BRA `(.L_x_109) ;  /* 0x0000002400689947 */ /* 0x004fea0003800000 */
.L_x_108:
[----:B------:R-:W-:Y:S05]  /*78c0*/  BSYNC B0 ;  /* 0x0000000000007941 */ /* 0x000fea0003800000 */
.L_x_107:
[----:B------:R-:W-:Y:S01]  /*78d0*/  @P0 IADD3 R5, PT, PT, R78, R5, RZ ;  /* 0x000000054e050210 */ /* 0x000fe20007ffe0ff */
[----:B------:R-:W-:Y:S05]  /*78e0*/  @P0 WARPSYNC.ALL ;  /* 0x0000000000000948 */ /* 0x000fea0003800000 */
[----:B------:R4:W1:Y:S01]  /*78f0*/  @P0 LDSM.16.M88.4 R40, [R0+UR51+0x200] ;  /* 0x000200330028083b */ /* 0x0008620008000200 */
[----:B------:R-:W-:Y:S03]  /*7900*/  IADD3 R39, PT, PT, R39, 0x1, RZ ;  /* 0x0000000127277810 */ /* 0x000fe60007ffe0ff */
[----:B------:R4:W1:Y:S04]  /*7910*/  @P0 LDSM.16.M88.4 R48, [R5+0x200] ;  /* 0x000200000530083b */ /* 0x0008680000000200 */
.L_x_106:
[----:B------:R-:W-:Y:S05]  /*7920*/  BSYNC B1 ;  /* 0x0000000000017941 */ /* 0x000fea0003800000 */
.L_x_105:
[----:B--2-4-:R-:W-:Y:S05]  /*7930*/  VIADD R0, R34, 0x20 ;  /* 0x0000002022007836 */ /* 0x014fea0000000000 */
[----:B------:R-:W-:Y:S04]  /*7940*/  SHF.R.U32.HI R0, RZ, 0x15, R0 ;  /* 0x00000015ff007819 */ /* 0x000fe80000011600 */
[----:B------:R-:W-:Y:S11]  /*7950*/  LOP3.LUT P0, RZ, R0, 0x3, R75, 0x48, !PT ;  /* 0x0000000300ff7812 */ /* 0x000ff6000780484b */
[----:B------:R-:W-:Y:S02]  /*7960*/  @!UPT UIADD3 URZ, UPT, UPT, URZ, URZ, URZ ;  /* 0x000000fffffff290 */ /* 0x000fe4000fffe0ff */
[----:B------:R-:W-:Y:S05]  /*7970*/  @!P0 BRA `(.L_x_110) ;  /* 0x0000000000408947 */ /* 0x000fea0003800000 */
[----:B------:R-:W2:Y:S01]  /*7980*/  LDCU.64 UR8, c[0x4][0x70] ;  /* 0x01000e00ff0877ac */ /* 0x000ea20008000a00 */
[----:B------:R-:W-:Y:S01]  /*7990*/  MOV R3, 0x0 ;  /* 0x0000000000037802 */ /* 0x000fe20000000f00 */
[----:B------:R-:W-:Y:S02]  /*79a0*/  HFMA2 R12, -RZ, RZ, 0, 5.9604644775390625e-08 ;  /* 0x00000001ff0c7431 */ /* 0x000fe400000001ff */
[----:B------:R-:W-:Y:S02]  /*79b0*/  IMAD.MOV.U32 R8, RZ, RZ, 0x192 ;  /* 0x00000192ff087424 */ /* 0x000fe400078e00ff */
[----:B------:R-:W-:Y:S01]  /*79c0*/  IMAD.MOV.U32 R13, RZ, RZ, RZ ;  /* 0x000000ffff0d7224 */ /* 0x000fe200078e00ff */
[----:B------:R-:W4:Y:S01]  /*79d0*/  LDCU.64 UR6, c[0x4][0x78] ;  /* 0x01000f00ff0677ac */ /* 0x000f220008000a00 */
[----:B------:R-:W1:Y:S01]  /*79e0*/  LDC.64 R2, c[0x4][R3] ;  /* 0x0100000003027b82 */ /* 0x000e620000000a00 */
[----:B------:R-:W5:Y:S01]  /*79f0*/  LDCU.64 UR4, c[0x4][0x10] ;  /* 0x01000200ff0477ac */ /* 0x000f620008000a00 */
[----:B--2---:R-:W-:Y:S01]  /*7a00*/  MOV R5, UR9 ;  /* 0x0000000900057c02 */ /* 0x004fe20008000f00 */
[----:B------:R-:W-:Y:S01]  /*7a10*/  IMAD.U32 R4, RZ, RZ, UR8 ;  /* 0x00000008ff047e24 */ /* 0x000fe2000f8e00ff */
[----:B----4-:R-:W-:Y:S01]  /*7a20*/  MOV R7, UR7 ;  /* 0x0000000700077c02 */ /* 0x010fe20008000f00 */
[----:B------:R-:W-:Y:S01]  /*7a30*/  IMAD.U32 R6, RZ, RZ, UR6 ;  /* 0x00000006ff067e24 */ /* 0x000fe2000f8e00ff */
[----:B-----5:R-:W-:Y:S01]  /*7a40*/  MOV R11, UR5 ;  /* 0x00000005000b7c02 */ /* 0x020fe20008000f00 */
[----:B------:R-:W-:Y:S02]  /*7a50*/  IMAD.U32 R10, RZ, RZ, UR4 ;  /* 0x00000004ff0a7e24 */ /* 0x000fe4000f8e00ff */
[----:B------:R-:W-:Y:S07]  /*7a60*/  LEPC R20, `(.L_x_110) ;  /* 0x000000001014794e */ /* 0x000fee0000000000 */
[----:B-1-3--:R-:W-:Y:S05]  /*7a70*/  CALL.ABS.NOINC R2 ;  /* 0x0000000002007343 */ /* 0x00afea0003c00000 */
.L_x_110:
[----:B------:R-:W-:Y:S01]  /*7a80*/  ISETP.NE.AND P6, PT, R81, RZ, PT ;  /* 0x000000ff5100720c */ /* 0x000fe20003fc5270 */
[----:B------:R-:W-:Y:S05]  /*7a90*/  WARPSYNC.ALL ;  /* 0x0000000000007948 */ /* 0x000fea0003800000 */
[----:B------:R-:W-:Y:S01]  /*7aa0*/  R2UR UR4, R34 ;  /* 0x00000000220472ca */ /* 0x000fe200000e0000 */
[--C-:B-1----:R-:W-:Y:S01]  /*7ab0*/  HADD2.F32 R20, -RZ, R40.reuse.H0_H0 ;  /* 0x20000028ff147230 */ /* 0x102fe20000004100 */
[----:B------:R-:W1:Y:S01]  /*7ac0*/  S2R R92, SR_CgaCtaId ;  /* 0x00000000005c7919 */ /* 0x000e620000008800 */
[----:B------:R-:W-:Y:S01]  /*7ad0*/  HADD2.F32 R21, -RZ, R40.H1_H1 ;  /* 0x30000028ff157230 */ /* 0x000fe20000004100 */
[----:B------:R-:W-:Y:S01]  /*7ae0*/  ISETP.NE.U32.OR P0, PT, R80, 0x1, !P6 ;  /* 0x000000015000780c */ /* 0x000fe20007705470 */
[----:B------:R-:W-:Y:S01]  /*7af0*/  HADD2.F32 R36, -RZ, R41.H1_H1 ;  /* 0x30000029ff247230 */ /* 0x000fe20000004100 */
[----:B------:R-:W-:Y:S01]  /*7b00*/  ISETP.NE.AND P1, PT, R74, RZ, PT ;  /* 0x000000ff4a00720c */ /* 0x000fe20003f25270 */
[----:B------:R-:W-:Y:S01]  /*7b10*/  HADD2.F32 R38, -RZ, R43.H1_H1 ;  /* 0x3000002bff267230 */ /* 0x000fe20000004100 */
[----:B------:R-:W-:Y:S01]  /*7b20*/  MOV R93, UR55 ;  /* 0x00000037005d7c02 */ /* 0x000fe20008000f00 */
[----:B------:R-:W-:Y:S01]  /*7b30*/  HADD2.F32 R37, -RZ, R51.H0_H0 ;  /* 0x20000033ff257230 */ /* 0x000fe20000004100 */
[----:B------:R-:W-:Y:S03]  /*7b40*/  BSSY.RECONVERGENT B0, `(.L_x_111) ;  /* 0x000004b000007945 */ /* 0x000fe60003800200 */
[----:B------:R-:W2:Y:S04]  /*7b50*/  LDTM.16dp256bit.x4 R4, tmem[UR4+0x20] ;  /* 0x00002004000479ee */ /* 0x000ea80008120000 */
[----:B------:R-:W-:Y:S04]  /*7b60*/  @P0 LEA R93, R93, UR51, 0x3 ;  /* 0x000000335d5d0c11 */ /* 0x000fe8000f8e18ff */
[----:B------:R-:W-:Y:S01]  /*7b70*/  @P0 IADD3 R93, PT, PT, R93, 0xa0, RZ ;  /* 0x000000a05d5d0810 */ /* 0x000fe20007ffe0ff */
[C---:B--2---:R-:W-:Y:S01]  /*7b80*/  FMUL R0, R33.reuse, R4 ;  /* 0x0000000421007220 */ /* 0x044fe20000400000 */
[C---:B------:R-:W-:Y:S01]  /*7b90*/  FMUL R2, R33.reuse, R5 ;  /* 0x0000000521027220 */ /* 0x040fe20000400000 */
[C---:B------:R-:W-:Y:S01]  /*7ba0*/  FMUL R3, R33.reuse, R6 ;  /* 0x0000000621037220 */ /* 0x040fe20000400000 */
[----:B------:R-:W-:Y:S01]  /*7bb0*/  FMUL R7, R33, R7 ;  /* 0x0000000721077220 */ /* 0x000fe20000400000 */
[C---:B------:R-:W-:Y:S01]  /*7bc0*/  FFMA R0, R35.reuse, R20, R0 ;  /* 0x0000001423007223 */ /* 0x040fe20000000000 */
[----:B------:R-:W-:Y:S02]  /*7bd0*/  HADD2.F32 R20, -RZ, R41.H0_H0 ;  /* 0x20000029ff147230 */ /* 0x000fe40000004100 */
[----:B------:R-:W-:Y:S01]  /*7be0*/  FFMA R2, R35, R21, R2 ;  /* 0x0000001523027223 */ /* 0x000fe20000000002 */
[C---:B------:R-:W-:Y:S01]  /*7bf0*/  FMUL R4, R33.reuse, R8 ;  /* 0x0000000821047220 */ /* 0x040fe20000400000 */
[----:B------:R-:W-:Y:S01]  /*7c00*/  FMUL R5, R33, R9 ;  /* 0x0000000921057220 */ /* 0x000fe20000400000 */
[----:B------:R-:W-:Y:S02]  /*7c10*/  HADD2.F32 R21, -RZ, R43.H0_H0 ;  /* 0x2000002bff157230 */ /* 0x000fe40000004100 */
[C---:B------:R-:W-:Y:S01]  /*7c20*/  FFMA R3, R35.reuse, R20, R3 ;  /* 0x0000001423037223 */ /* 0x040fe20000000003 */
[----:B------:R-:W-:Y:S01]  /*7c30*/  F2FP.F16.F32.PACK_AB R44, R2, R0 ;  /* 0x00000000022c723e */ /* 0x000fe200000000ff */
[----:B------:R-:W-:Y:S01]  /*7c40*/  FFMA R7, R35, R36, R7 ;  /* 0x0000002423077223 */ /* 0x000fe20000000007 */
[--C-:B------:R-:W-:Y:S02]  /*7c50*/  HADD2.F32 R20, -RZ, R42.reuse.H0_H0 ;  /* 0x2000002aff147230 */ /* 0x100fe40000004100 */
[C---:B------:R-:W-:Y:S01]  /*7c60*/  FMUL R6, R33.reuse, R10 ;  /* 0x0000000a21067220 */ /* 0x040fe20000400000 */
[----:B------:R-:W-:Y:S02]  /*7c70*/  HADD2.F32 R36, -RZ, R42.H1_H1 ;  /* 0x3000002aff247230 */ /* 0x000fe40000004100 */
[----:B------:R-:W-:Y:S01]  /*7c80*/  FMUL R11, R33, R11 ;  /* 0x0000000b210b7220 */ /* 0x000fe20000400000 */
[----:B------:R-:W-:Y:S01]  /*7c90*/  F2FP.F16.F32.PACK_AB R45, R7, R3 ;  /* 0x00000003072d723e */ /* 0x000fe200000000ff */
[C---:B------:R-:W-:Y:S01]  /*7ca0*/  FFMA R4, R35.reuse, R20, R4 ;  /* 0x0000001423047223 */ /* 0x040fe20000000004 */
[--C-:B------:R-:W-:Y:S02]  /*7cb0*/  HADD2.F32 R20, -RZ, R48.reuse.H0_H0 ;  /* 0x20000030ff147230 */ /* 0x100fe40000004100 */
[C---:B------:R-:W-:Y:S01]  /*7cc0*/  FFMA R5, R35.reuse, R36, R5 ;  /* 0x0000002423057223 */ /* 0x040fe20000000005 */
[----:B------:R-:W-:Y:S01]  /*7cd0*/  FFMA R6, R35, R21, R6 ;  /* 0x0000001523067223 */ /* 0x000fe20000000006 */
[C---:B------:R-:W-:Y:S01]  /*7ce0*/  FMUL R8, R33.reuse, R12 ;  /* 0x0000000c21087220 */ /* 0x040fe20000400000 */
[----:B------:R-:W-:Y:S02]  /*7cf0*/  HADD2.F32 R36, -RZ, R48.H1_H1 ;  /* 0x30000030ff247230 */ /* 0x000fe40000004100 */
[C---:B------:R-:W-:Y:S01]  /*7d00*/  FMUL R9, R33.reuse, R13 ;  /* 0x0000000d21097220 */ /* 0x040fe20000400000 */
[--C-:B------:R-:W-:Y:S02]  /*7d10*/  HADD2.F32 R21, -RZ, R49.reuse.H0_H0 ;  /* 0x20000031ff157230 */ /* 0x100fe40000004100 */
[----:B------:R-:W-:Y:S01]  /*7d20*/  FMUL R10, R33, R14 ;  /* 0x0000000e210a7220 */ /* 0x000fe20000400000 */
[C---:B------:R-:W-:Y:S01]  /*7d30*/  FFMA R11, R35.reuse, R38, R11 ;  /* 0x00000026230b7223 */ /* 0x040fe2000000000b */
[C---:B------:R-:W-:Y:S01]  /*7d40*/  FFMA R8, R35.reuse, R20, R8 ;  /* 0x0000001423087223 */ /* 0x040fe20000000008 */
[C---:B------:R-:W-:Y:S01]  /*7d50*/  FFMA R9, R35.reuse, R36, R9 ;  /* 0x0000002423097223 */ /* 0x040fe20000000009 */
[----:B------:R-:W-:Y:S01]  /*7d60*/  FFMA R10, R35, R21, R10 ;  /* 0x00000015230a7223 */ /* 0x000fe2000000000a */
[----:B------:R-:W-:Y:S02]  /*7d70*/  HADD2.F32 R20, -RZ, R49.H1_H1 ;  /* 0x30000031ff147230 */ /* 0x000fe40000004100 */
[C---:B------:R-:W-:Y:S01]  /*7d80*/  FMUL R15, R33.reuse, R15 ;  /* 0x0000000f210f7220 */ /* 0x040fe20000400000 */
[--C-:B------:R-:W-:Y:S02]  /*7d90*/  HADD2.F32 R21, -RZ, R50.reuse.H0_H0 ;  /* 0x20000032ff157230 */ /* 0x100fe40000004100 */
[C---:B------:R-:W-:Y:S01]  /*7da0*/  FMUL R12, R33.reuse, R16 ;  /* 0x00000010210c7220 */ /* 0x040fe20000400000 */
[----:B------:R-:W-:Y:S02]  /*7db0*/  HADD2.F32 R36, -RZ, R50.H1_H1 ;  /* 0x30000032ff247230 */ /* 0x000fe40000004100 */
[C---:B------:R-:W-:Y:S01]  /*7dc0*/  FMUL R13, R33.reuse, R17 ;  /* 0x00000011210d7220 */ /* 0x040fe20000400000 */
        /* <DEDUP_REMOVED lines=14> */
[----:B------:R-:W-:Y:S02]  /*7eb0*/  F2FP.F16.F32.PACK_AB R91, R19, R14 ;  /* 0x0000000e135b723e */ /* 0x000fe400000000ff */
[----:B------:R-:W-:Y:S02]  /*7ec0*/  LEA R16, R39, UR51, 0x3 ;  /* 0x0000003327107c11 */ /* 0x000fe4000f8e18ff */
[----:B------:R-:W-:Y:S01]  /*7ed0*/  @P0 SHF.L.U32 R17, R72, 0x1f, RZ ;  /* 0x0000001f48110819 */ /* 0x000fe200000006ff */
[----:B------:R2:W-:Y:S01]  /*7ee0*/  STSM.16.M88.4 [R82+0x1200], R88 ;  /* 0x0012005852007844 */ /* 0x0005e20000000200 */
[----:B-1----:R-:W-:Y:S01]  /*7ef0*/  @P0 PRMT R93, R92, 0x654, R93 ;  /* 0x000006545c5d0816 */ /* 0x002fe2000000005d */
[----:B------:R-:W-:Y:S01]  /*7f00*/  @!PT LDS RZ, [RZ] ;  /* 0x00000000fffff984 */ /* 0x000fe20000000800 */
[----:B------:R-:W-:Y:S01]  /*7f10*/  @!PT LDS RZ, [RZ] ;  /* 0x00000000fffff984 */ /* 0x000fe20000000800 */
[----:B------:R-:W-:Y:S01]  /*7f20*/  @!PT LDS RZ, [RZ] ;  /* 0x00000000fffff984 */ /* 0x000fe20000000800 */
[----:B------:R-:W-:Y:S01]  /*7f30*/  @!PT LDS RZ, [RZ] ;  /* 0x00000000fffff984 */ /* 0x000fe20000000800 */
[----:B------:R1:W-:Y:S06]  /*7f40*/  MEMBAR.ALL.CTA ;  /* 0x0000000000007992 */ /* 0x0003ec0000008000 */
[----:B-1----:R-:W1:Y:S02]  /*7f50*/  FENCE.VIEW.ASYNC.S ;  /* 0x00000000000073c6 */ /* 0x002e640000000000 */
[----:B-1----:R-:W-:Y:S06]  /*7f60*/  BAR.SYNC.DEFER_BLOCKING 0x1, 0x80 ;  /* 0x0042000000007b1d */ /* 0x002fec0000010000 */
[----:B------:R-:W-:Y:S05]  /*7f70*/  @P1 BRA `(.L_x_112) ;  /* 0x00000000001c1947 */ /* 0x000fea0003800000 */
[----:B------:R-:W-:Y:S02]  /*7f80*/  UIADD3 UR4, UP0, UPT, UR56, 0x780, URZ ;  /* 0x0000078038047890 */ /* 0x000fe4000ff1e0ff */
[----:B------:R-:W-:Y:S02]  /*7f90*/  UIADD3 UR40, UPT, UPT, UR51, 0x1200, URZ ;  /* 0x0000120033287890 */ /* 0x000fe4000fffe0ff */
[----:B------:R-:W-:Y:S02]  /*7fa0*/  UIADD3 UR41, UPT, UPT, UR52, 0x20, URZ ;  /* 0x0000002034297890 */ /* 0x000fe4000fffe0ff */
[----:B------:R-:W-:Y:S09]  /*7fb0*/  UIADD3.X UR5, UPT, UPT, URZ, UR57, URZ, UP0, !UPT ;  /* 0x00000039ff057290 */ /* 0x000ff200087fe4ff */
[----:B------:R1:W-:Y:S01]  /*7fc0*/  UTMASTG.5D [UR40], [UR4] ;  /* 0x00000028040073b5 */ /* 0x0003e20008020000 */
[----:B------:R0:W-:Y:S01]  /*7fd0*/  UTMACMDFLUSH ;  /* 0x00000000000079b7 */ /* 0x0001e20000000000 */
[----:B-1----:R-:W-:Y:S04]  /*7fe0*/  DEPBAR.LE SB0, 0x1 ;  /* 0x000080400000791a */ /* 0x002fe80000000000 */
.L_x_112:
[----:B------:R-:W-:Y:S05]  /*7ff0*/  BSYNC.RECONVERGENT B0 ;  /* 0x0000000000007941 */ /* 0x000fea0003800200 */
.L_x_111:
[----:B------:R-:W-:Y:S01]  /*8000*/  BAR.SYNC.DEFER_BLOCKING 0x1, 0x80 ;  /* 0x0042000000007b1d */ /* 0x000fe20000010000 */
[----:B------:R-:W-:Y:S04]  /*8010*/  UIADD3 UR48, UPT, UPT, UR55, 0x1, URZ ;  /* 0x0000000137307890 */ /* 0x000fe8000fffe0ff */
[----:B------:R-:W-:Y:S04]  /*8020*/  UISETP.NE.AND UP0, UPT, UR48, 0x4, UPT ;  /* 0x000000043000788c */ /* 0x000fe8000bf05270 */
[----:B------:R-:W-:Y:S01]  /*8030*/  USEL UR48, UR48, URZ, UP0 ;  /* 0x000000ff30307287 */ /* 0x000fe20008000000 */
[----:B------:R1:W-:Y:S01]  /*8040*/  @P0 SYNCS.ARRIVE.TRANS64.RED.A1T0 RZ, [R93+URZ], RZ ;  /* 0x000000ff5dff09a7 */ /* 0x0003e200081004ff */
[----:B------:R-:W-:Y:S01]  /*8050*/  BSSY B1, `(.L_x_113) ;  /* 0x0000013000017945 */ /* 0x000fe20003800000 */
[----:B------:R-:W4:Y:S02]  /*8060*/  @P0 SYNCS.PHASECHK.TRANS64.TRYWAIT P1, [R16+URZ+0x80], R17 ;  /* 0x00008011100005a7 */ /* 0x000f2400080211ff */
[----:B----4-:R-:W-:Y:S01]  /*8070*/  @P0 SEL R85, RZ, 0x1, !P1 ;  /* 0x00000001ff550807 */ /* 0x010fe20004800000 */
[----:B-1----:R-:W-:Y:S06]  /*8080*/  @!P0 BRA `(.L_x_114) ;  /* 0x00000000003c8947 */ /* 0x002fec0003800000 */
[----:B------:R-:W-:Y:S01]  /*8090*/  ISETP.NE.U32.AND P0, PT, R87, 0x1, PT ;  /* 0x000000015700780c */ /* 0x000fe20003f05070 */
[----:B------:R-:W-:Y:S01]  /*80a0*/  BSSY B0, `(.L_x_115) ;  /* 0x0000008000007945 */ /* 0x000fe20003800000 */
[----:B------:R-:W-:Y:S11]  /*80b0*/  ISETP.NE.AND P1, PT, R85, RZ, PT ;  /* 0x000000ff5500720c */ /* 0x000ff60003f25270 */
[----:B------:R-:W-:Y:S04]  /*80c0*/  @P0 IMAD R0, R39, 0x1000, R86 ;  /* 0x0000100027000824 */ /* 0x000fe800078e0256 */
[----:B------:R-:W-:Y:S01]  /*80d0*/  @P0 VIADD R3, R0, UR51 ;  /* 0x0000003300030c36 */ /* 0x000fe20008000000 */
[----:B------:R-:W-:Y:S06]  /*80e0*/  @P1 BRA `(.L_x_116) ;  /* 0x00000000000c1947 */ /* 0x000fec0003800000 */
[----:B------:R-:W-:Y:S04]  /*80f0*/  SHF.L.U32 R5, R72, 0x1f, RZ ;  /* 0x0000001f48057819 */ /* 0x000fe800000006ff */
[----:B------:R-:W1:Y:S02]  /*8100*/  SYNCS.PHASECHK.TRANS64.TRYWAIT P1, [R16+URZ+0x80], R5 ;  /* 0x00008005100075a7 */ /* 0x000e6400080211ff */
[----:B-1----:R-:W-:Y:S05]  /*8110*/  @!P1 BRA `(.L_x_117) ;  /* 0x0000001c00649947 */ /* 0x002fea0003800000 */
.L_x_116:
[----:B------:R-:W-:Y:S05]  /*8120*/  BSYNC B0 ;  /* 0x0000000000007941 */ /* 0x000fea0003800000 */
.L_x_115:
[----:B------:R-:W-:Y:S01]  /*8130*/  @P0 IADD3 R3, PT, PT, R78, R3, RZ ;  /* 0x000000034e030210 */ /* 0x000fe20007ffe0ff */
[----:B------:R-:W-:Y:S05]  /*8140*/  @P0 WARPSYNC.ALL ;  /* 0x0000000000000948 */ /* 0x000fea0003800000 */
[----:B------:R4:W1:Y:S01]  /*8150*/  @P0 LDSM.16.M88.4 R40, [R0+UR51+0x200] ;  /* 0x000200330028083b */ /* 0x0008620008000200 */
[----:B------:R-:W-:Y:S03]  /*8160*/  IADD3 R39, PT, PT, R39, 0x1, RZ ;  /* 0x0000000127277810 */ /* 0x000fe60007ffe0ff */
[----:B------:R4:W1:Y:S04]  /*8170*/  @P0 LDSM.16.M88.4 R48, [R3+0x200] ;  /* 0x000200000330083b */ /* 0x0008680000000200 */
.L_x_114:
[----:B------:R-:W-:Y:S05]  /*8180*/  BSYNC B1 ;  /* 0x0000000000017941 */ /* 0x000fea0003800000 */
.L_x_113:
[----:B----4-:R-:W-:Y:S05]  /*8190*/  VIADD R0, R34, 0x40 ;  /* 0x0000004022007836 */ /* 0x010fea0000000000 */
[----:B------:R-:W-:Y:S04]  /*81a0*/  SHF.R.U32.HI R0, RZ, 0x15, R0 ;  /* 0x00000015ff007819 */ /* 0x000fe80000011600 */
[----:B------:R-:W-:Y:S11]  /*81b0*/  LOP3.LUT P0, RZ, R0, 0x3, R75, 0x48, !PT ;  /* 0x0000000300ff7812 */ /* 0x000ff6000780484b */
[----:B------:R-:W-:Y:S02]  /*81c0*/  @!UPT UIADD3 URZ, UPT, UPT, URZ, URZ, URZ ;  /* 0x000000fffffff290 */ /* 0x000fe4000fffe0ff */
[----:B------:R-:W-:Y:S05]  /*81d0*/  @!P0 BRA `(.L_x_118) ;  /* 0x0000000000408947 */ /* 0x000fea0003800000 */
[----:B------:R-:W1:Y:S01]  /*81e0*/  LDCU.64 UR8, c[0x4][0x70] ;  /* 0x01000e00ff0877ac */ /* 0x000e620008000a00 */
[----:B------:R-:W-:Y:S01]  /*81f0*/  MOV R3, 0x0 ;  /* 0x0000000000037802 */ /* 0x000fe20000000f00 */
[----:B------:R-:W-:Y:S02]  /*8200*/  HFMA2 R12, -RZ, RZ, 0, 5.9604644775390625e-08 ;  /* 0x00000001ff0c7431 */ /* 0x000fe400000001ff */
[----:B------:R-:W-:Y:S02]  /*8210*/  IMAD.MOV.U32 R8, RZ, RZ, 0x192 ;  /* 0x00000192ff087424 */ /* 0x000fe400078e00ff */
[----:B------:R-:W-:Y:S01]  /*8220*/  IMAD.MOV.U32 R13, RZ, RZ, RZ ;  /* 0x000000ffff0d7224 */ /* 0x000fe200078e00ff */
[----:B------:R-:W4:Y:S01]  /*8230*/  LDCU.64 UR6, c[0x4][0x78] ;  /* 0x01000f00ff0677ac */ /* 0x000f220008000a00 */
[----:B------:R-:W2:Y:S01]  /*8240*/  LDC.64 R2, c[0x4][R3] ;  /* 0x0100000003027b82 */ /* 0x000ea20000000a00 */
[----:B------:R-:W5:Y:S01]  /*8250*/  LDCU.64 UR4, c[0x4][0x10] ;  /* 0x01000200ff0477ac */ /* 0x000f620008000a00 */
[----:B-1----:R-:W-:Y:S01]  /*8260*/  MOV R5, UR9 ;  /* 0x0000000900057c02 */ /* 0x002fe20008000f00 */
[----:B------:R-:W-:Y:S01]  /*8270*/  IMAD.U32 R4, RZ, RZ, UR8 ;  /* 0x00000008ff047e24 */ /* 0x000fe2000f8e00ff */
[----:B----4-:R-:W-:Y:S01]  /*8280*/  MOV R7, UR7 ;  /* 0x0000000700077c02 */ /* 0x010fe20008000f00 */
[----:B------:R-:W-:Y:S01]  /*8290*/  IMAD.U32 R6, RZ, RZ, UR6 ;  /* 0x00000006ff067e24 */ /* 0x000fe2000f8e00ff */
[----:B-----5:R-:W-:Y:S01]  /*82a0*/  MOV R11, UR5 ;  /* 0x00000005000b7c02 */ /* 0x020fe20008000f00 */
[----:B------:R-:W-:Y:S02]  /*82b0*/  IMAD.U32 R10, RZ, RZ, UR4 ;  /* 0x00000004ff0a7e24 */ /* 0x000fe4000f8e00ff */
[----:B------:R-:W-:Y:S07]  /*82c0*/  LEPC R20, `(.L_x_118) ;  /* 0x000000001014794e */ /* 0x000fee0000000000 */
[----:B--23--:R-:W-:Y:S05]  /*82d0*/  CALL.ABS.NOINC R2 ;  /* 0x0000000002007343 */ /* 0x00cfea0003c00000 */
.L_x_118:
[----:B------:R-:W-:Y:S01]  /*82e0*/  ISETP.NE.AND P6, PT, R81, RZ, PT ;  /* 0x000000ff5100720c */ /* 0x000fe20003fc5270 */
[----:B------:R-:W-:Y:S05]  /*82f0*/  WARPSYNC.ALL ;  /* 0x0000000000007948 */ /* 0x000fea0003800000 */
[----:B------:R-:W-:Y:S01]  /*8300*/  R2UR UR4, R34 ;  /* 0x00000000220472ca */ /* 0x000fe200000e0000 */
[--C-:B-1----:R-:W-:Y:S01]  /*8310*/  HADD2.F32 R20, -RZ, R40.reuse.H0_H0 ;  /* 0x20000028ff147230 */ /* 0x102fe20000004100 */
[----:B------:R-:W-:Y:S01]  /*8320*/  ISETP.NE.U32.OR P0, PT, R80, 0x1, !P6 ;  /* 0x000000015000780c */ /* 0x000fe20007705470 */
[----:B------:R-:W-:Y:S01]  /*8330*/  HADD2.F32 R21, -RZ, R40.H1_H1 ;  /* 0x30000028ff157230 */ /* 0x000fe20000004100 */
[----:B------:R-:W-:Y:S01]  /*8340*/  ISETP.NE.AND P1, PT, R74, RZ, PT ;  /* 0x000000ff4a00720c */ /* 0x000fe20003f25270 */
[----:B------:R-:W-:Y:S01]  /*8350*/  HADD2.F32 R36, -RZ, R41.H1_H1 ;  /* 0x30000029ff247230 */ /* 0x000fe20000004100 */
[----:B------:R-:W-:Y:S01]  /*8360*/  MOV R93, UR48 ;  /* 0x00000030005d7c02 */ /* 0x000fe20008000f00 */
[----:B------:R-:W-:Y:S01]  /*8370*/  HADD2.F32 R37, -RZ, R43.H0_H0 ;  /* 0x2000002bff257230 */ /* 0x000fe20000004100 */
[----:B------:R-:W-:Y:S01]  /*8380*/  BSSY.RECONVERGENT B0, `(.L_x_119) ;  /* 0x000004c000007945 */ /* 0x000fe20003800200 */
[----:B------:R-:W-:Y:S04]  /*8390*/  HADD2.F32 R38, -RZ, R51.H1_H1 ;  /* 0x30000033ff267230 */ /* 0x000fe80000004100 */
[----:B------:R-:W1:Y:S02]  /*83a0*/  LDTM.16dp256bit.x4 R4, tmem[UR4+0x40] ;  /* 0x00004004000479ee */ /* 0x000e640008120000 */
[----:B------:R-:W-:Y:S04]  /*83b0*/  @P0 LEA R93, R93, UR51, 0x3 ;  /* 0x000000335d5d0c11 */ /* 0x000fe8000f8e18ff */
[----:B------:R-:W-:Y:S04]  /*83c0*/  @P0 IADD3 R93, PT, PT, R93, 0xa0, RZ ;  /* 0x000000a05d5d0810 */ /* 0x000fe80007ffe0ff */
[----:B------:R-:W-:Y:S01]  /*83d0*/  @P0 PRMT R93, R92, 0x654, R93 ;  /* 0x000006545c5d0816 */ /* 0x000fe2000000005d */
[C---:B-1----:R-:W-:Y:S01]  /*83e0*/  FMUL R0, R33.reuse, R4 ;  /* 0x0000000421007220 */ /* 0x042fe20000400000 */
[C---:B------:R-:W-:Y:S01]  /*83f0*/  FMUL R2, R33.reuse, R5 ;  /* 0x0000000521027220 */ /* 0x040fe20000400000 */
[C---:B------:R-:W-:Y:S01]  /*8400*/  FMUL R3, R33.reuse, R6 ;  /* 0x0000000621037220 */ /* 0x040fe20000400000 */
[----:B------:R-:W-:Y:S01]  /*8410*/  FMUL R7, R33, R7 ;  /* 0x0000000721077220 */ /* 0x000fe20000400000 */
[C---:B------:R-:W-:Y:S01]  /*8420*/  FFMA R0, R35.reuse, R20, R0 ;  /* 0x0000001423007223 */ /* 0x040fe20000000000 */
[----:B------:R-:W-:Y:S02]  /*8430*/  HADD2.F32 R20, -RZ, R41.H0_H0 ;  /* 0x20000029ff147230 */ /* 0x000fe40000004100 */
[----:B------:R-:W-:Y:S01]  /*8440*/  FFMA R2, R35, R21, R2 ;  /* 0x0000001523027223 */ /* 0x000fe20000000002 */
[--C-:B------:R-:W-:Y:S02]  /*8450*/  HADD2.F32 R21, -RZ, R42.reuse.H0_H0 ;  /* 0x2000002aff157230 */ /* 0x100fe40000004100 */
[C---:B------:R-:W-:Y:S01]  /*8460*/  FMUL R4, R33.reuse, R8 ;  /* 0x0000000821047220 */ /* 0x040fe20000400000 */
[----:B------:R-:W-:Y:S01]  /*8470*/  FMUL R5, R33, R9 ;  /* 0x0000000921057220 */ /* 0x000fe20000400000 */
[C---:B------:R-:W-:Y:S01]  /*8480*/  FFMA R3, R35.reuse, R20, R3 ;  /* 0x0000001423037223 */ /* 0x040fe20000000003 */
[----:B------:R-:W-:Y:S01]  /*8490*/  HADD2.F32 R20, -RZ, R42.H1_H1 ;  /* 0x3000002aff147230 */ /* 0x000fe20000004100 */
[----:B--2---:R-:W-:Y:S01]  /*84a0*/  F2FP.F16.F32.PACK_AB R44, R2, R0 ;  /* 0x00000000022c723e */ /* 0x004fe200000000ff */
[C---:B------:R-:W-:Y:S01]  /*84b0*/  FFMA R7, R35.reuse, R36, R7 ;  /* 0x0000002423077223 */ /* 0x040fe20000000007 */
[----:B------:R-:W-:Y:S01]  /*84c0*/  FFMA R4, R35, R21, R4 ;  /* 0x0000001523047223 */ /* 0x000fe20000000004 */
[----:B------:R-:W-:Y:S01]  /*84d0*/  FMUL R6, R33, R10 ;  /* 0x0000000a21067220 */ /* 0x000fe20000400000 */
[----:B------:R-:W-:Y:S02]  /*84e0*/  HADD2.F32 R36, -RZ, R43.H1_H1 ;  /* 0x3000002bff247230 */ /* 0x000fe40000004100 */
[----:B------:R-:W-:Y:S01]  /*84f0*/  FFMA R5, R35, R20, R5 ;  /* 0x0000001423057223 */ /* 0x000fe20000000005 */
[----:B------:R-:W-:Y:S01]  /*8500*/  FMUL R11, R33, R11 ;  /* 0x0000000b210b7220 */ /* 0x000fe20000400000 */
[----:B------:R-:W-:Y:S01]  /*8510*/  FFMA R6, R35, R37, R6 ;  /* 0x0000002523067223 */ /* 0x000fe20000000006 */
[--C-:B------:R-:W-:Y:S02]  /*8520*/  HADD2.F32 R20, -RZ, R48.reuse.H0_H0 ;  /* 0x20000030ff147230 */ /* 0x100fe40000004100 */
[----:B------:R-:W-:Y:S01]  /*8530*/  FMUL R8, R33, R12 ;  /* 0x0000000c21087220 */ /* 0x000fe20000400000 */
[----:B------:R-:W-:Y:S01]  /*8540*/  FFMA R11, R35, R36, R11 ;  /* 0x00000024230b7223 */ /* 0x000fe2000000000b */
[----:B------:R-:W-:Y:S02]  /*8550*/  HADD2.F32 R36, -RZ, R48.H1_H1 ;  /* 0x30000030ff247230 */ /* 0x000fe40000004100 */
[C---:B------:R-:W-:Y:S01]  /*8560*/  FMUL R9, R33.reuse, R13 ;  /* 0x0000000d21097220 */ /* 0x040fe20000400000 */
[--C-:B------:R-:W-:Y:S02]  /*8570*/  HADD2.F32 R21, -RZ, R49.reuse.H0_H0 ;  /* 0x20000031ff157230 */ /* 0x100fe40000004100 */
[----:B------:R-:W-:Y:S01]  /*8580*/  FMUL R10, R33, R14 ;  /* 0x0000000e210a7220 */ /* 0x000fe20000400000 */
[C---:B------:R-:W-:Y:S01]  /*8590*/  FFMA R8, R35.reuse, R20, R8 ;  /* 0x0000001423087223 */ /* 0x040fe20000000008 */
[C---:B------:R-:W-:Y:S01]  /*85a0*/  FFMA R9, R35.reuse, R36, R9 ;  /* 0x0000002423097223 */ /* 0x040fe20000000009 */
[----:B------:R-:W-:Y:S02]  /*85b0*/  HADD2.F32 R20, -RZ, R49.H1_H1 ;  /* 0x30000031ff147230 */ /* 0x000fe40000004100 */
[----:B------:R-:W-:Y:S01]  /*85c0*/  FFMA R10, R35, R21, R10 ;  /* 0x00000015230a7223 */ /* 0x000fe2000000000a */
[C---:B------:R-:W-:Y:S01]  /*85d0*/  FMUL R15, R33.reuse, R15 ;  /* 0x0000000f210f7220 */ /* 0x040fe20000400000 */
[--C-:B------:R-:W-:Y:S02]  /*85e0*/  HADD2.F32 R21, -RZ, R50.reuse.H0_H0 ;  /* 0x20000032ff157230 */ /* 0x100fe40000004100 */
[C---:B------:R-:W-:Y:S01]  /*85f0*/  FMUL R12, R33.reuse, R16 ;  /* 0x00000010210c7220 */ /* 0x040fe20000400000 */
[----:B------:R-:W-:Y:S02]  /*8600*/  HADD2.F32 R36, -RZ, R50.H1_H1 ;  /* 0x30000032ff247230 */ /* 0x000fe40000004100 */
[C---:B------:R-:W-:Y:S01]  /*8610*/  FMUL R13, R33.reuse, R17 ;  /* 0x00000011210d7220 */ /* 0x040fe20000400000 */
[----:B------:R-:W-:Y:S02]  /*8620*/  HADD2.F32 R37, -RZ, R51.H0_H0 ;  /* 0x20000033ff257230 */ /* 0x000fe40000004100 */
[----:B------:R-:W-:Y:S01]  /*8630*/  FMUL R14, R33, R18 ;  /* 0x00000012210e7220 */ /* 0x000fe20000400000 */
        /* <DEDUP_REMOVED lines=25> */
[----:B------:R-:W-:Y:S02]  /*87d0*/  UIADD3 UR4, UP0, UPT, UR56, 0x780, URZ ;  /* 0x0000078038047890 */ /* 0x000fe4000ff1e0ff */
[----:B------:R-:W-:Y:S02]  /*87e0*/  UIADD3 UR40, UPT, UPT, UR51, 0x2200, URZ ;  /* 0x0000220033287890 */ /* 0x000fe4000fffe0ff */
[----:B------:R-:W-:Y:S02]  /*87f0*/  UIADD3 UR41, UPT, UPT, UR52, 0x40, URZ ;  /* 0x0000004034297890 */ /* 0x000fe4000fffe0ff */
[----:B------:R-:W-:Y:S09]  /*8800*/  UIADD3.X UR5, UPT, UPT, URZ, UR57, URZ, UP0, !UPT ;  /* 0x00000039ff057290 */ /* 0x000ff200087fe4ff */
[----:B------:R2:W-:Y:S01]  /*8810*/  UTMASTG.5D [UR40], [UR4] ;  /* 0x00000028040073b5 */ /* 0x0005e20008020000 */
[----:B------:R0:W-:Y:S01]  /*8820*/  UTMACMDFLUSH ;  /* 0x00000000000079b7 */ /* 0x0001e20000000000 */
[----:B--2---:R-:W-:Y:S04]  /*8830*/  DEPBAR.LE SB0, 0x1 ;  /* 0x000080400000791a */ /* 0x004fe80000000000 */
.L_x_120:
[----:B------:R-:W-:Y:S05]  /*8840*/  BSYNC.RECONVERGENT B0 ;  /* 0x0000000000007941 */ /* 0x000fea0003800200 */
.L_x_119:
        /* <DEDUP_REMOVED lines=8> */
[----:B--2---:R-:W-:Y:S06]  /*88d0*/  @!P0 BRA `(.L_x_122) ;  /* 0x0000000000388947 */ /* 0x004fec0003800000 */
[----:B------:R-:W-:Y:S01]  /*88e0*/  ISETP.NE.U32.AND P0, PT, R87, 0x1, PT ;  /* 0x000000015700780c */ /* 0x000fe20003f05070 */
[----:B------:R-:W-:Y:S01]  /*88f0*/  BSSY B0, `(.L_x_123) ;  /* 0x0000008000007945 */ /* 0x000fe20003800000 */
[----:B------:R-:W-:Y:S11]  /*8900*/  ISETP.NE.AND P1, PT, R85, RZ, PT ;  /* 0x000000ff5500720c */ /* 0x000ff60003f25270 */
[----:B------:R-:W-:Y:S04]  /*8910*/  @P0 IMAD R39, R39, 0x1000, R86 ;  /* 0x0000100027270824 */ /* 0x000fe800078e0256 */
[----:B------:R-:W-:Y:S01]  /*8920*/  @P0 VIADD R3, R39, UR51 ;  /* 0x0000003327030c36 */ /* 0x000fe20008000000 */
[----:B------:R-:W-:Y:S06]  /*8930*/  @P1 BRA `(.L_x_124) ;  /* 0x00000000000c1947 */ /* 0x000fec0003800000 */
[----:B------:R-:W-:Y:S04]  /*8940*/  SHF.L.U32 R0, R72, 0x1f, RZ ;  /* 0x0000001f48007819 */ /* 0x000fe800000006ff */
[----:B------:R-:W2:Y:S02]  /*8950*/  SYNCS.PHASECHK.TRANS64.TRYWAIT P1, [R17+URZ+0x80], R0 ;  /* 0x00008000110075a7 */ /* 0x000ea400080211ff */
[----:B--2---:R-:W-:Y:S05]  /*8960*/  @!P1 BRA `(.L_x_125) ;  /* 0x0000001400649947 */ /* 0x004fea0003800000 */
.L_x_124:
[----:B------:R-:W-:Y:S05]  /*8970*/  BSYNC B0 ;  /* 0x0000000000007941 */ /* 0x000fea0003800000 */
.L_x_123:
[----:B------:R-:W-:Y:S01]  /*8980*/  @P0 IADD3 R3, PT, PT, R78, R3, RZ ;  /* 0x000000034e030210 */ /* 0x000fe20007ffe0ff */
[----:B------:R-:W-:Y:S05]  /*8990*/  @P0 WARPSYNC.ALL ;  /* 0x0000000000000948 */ /* 0x000fea0003800000 */
[----:B------:R4:W1:Y:S04]  /*89a0*/  @P0 LDSM.16.M88.4 R40, [R39+UR51+0x200] ;  /* 0x000200332728083b */ /* 0x0008680008000200 */
[----:B------:R4:W1:Y:S02]  /*89b0*/  @P0 LDSM.16.M88.4 R48, [R3+0x200] ;  /* 0x000200000330083b */ /* 0x0008640000000200 */
.L_x_122:
[----:B------:R-:W-:Y:S05]  /*89c0*/  BSYNC B1 ;  /* 0x0000000000017941 */ /* 0x000fea0003800000 */
.L_x_121:
[----:B--2---:R-:W-:Y:S05]  /*89d0*/  VIADD R0, R34, 0x60 ;  /* 0x0000006022007836 */ /* 0x004fea0000000000 */
[----:B------:R-:W-:Y:S04]  /*89e0*/  SHF.R.U32.HI R0, RZ, 0x15, R0 ;  /* 0x00000015ff007819 */ /* 0x000fe80000011600 */
[----:B------:R-:W-:Y:S11]  /*89f0*/  LOP3.LUT P0, RZ, R0, 0x3, R75, 0x48, !PT ;  /* 0x0000000300ff7812 */ /* 0x000ff6000780484b */
[----:B------:R-:W-:Y:S02]  /*8a00*/  @!UPT UIADD3 URZ, UPT, UPT, URZ, URZ, URZ ;  /* 0x000000fffffff290 */ /* 0x000fe4000fffe0ff */
[----:B------:R-:W-:Y:S05]  /*8a10*/  @!P0 BRA `(.L_x_126) ;  /* 0x0000000000408947 */ /* 0x000fea0003800000 */
[----:B------:R-:W2:Y:S01]  /*8a20*/  LDCU.64 UR8, c[0x4][0x70] ;  /* 0x01000e00ff0877ac */ /* 0x000ea20008000a00 */
[----:B----4-:R-:W-:Y:S01]  /*8a30*/  MOV R3, 0x0 ;  /* 0x0000000000037802 */ /* 0x010fe20000000f00 */
        /* <DEDUP_REMOVED lines=14> */
.L_x_126:
[----:B------:R-:W-:Y:S01]  /*8b20*/  ISETP.NE.AND P0, PT, R74, RZ, PT ;  /* 0x000000ff4a00720c */ /* 0x000fe20003f05270 */
[----:B------:R-:W-:Y:S05]  /*8b30*/  WARPSYNC.ALL ;  /* 0x0000000000007948 */ /* 0x000fea0003800000 */
[----:B------:R-:W-:Y:S01]  /*8b40*/  R2UR UR4, R34 ;  /* 0x00000000220472ca */ /* 0x000fe200000e0000 */
[--C-:B-1----:R-:W-:Y:S01]  /*8b50*/  HADD2.F32 R20, -RZ, R40.reuse.H0_H0 ;  /* 0x20000028ff147230 */ /* 0x102fe20000004100 */
[----:B------:R-:W-:Y:S01]  /*8b60*/  R2UR UR5, R84 ;  /* 0x00000000540572ca */ /* 0x000fe200000e0000 */
[----:B------:R-:W-:Y:S01]  /*8b70*/  HADD2.F32 R21, -RZ, R40.H1_H1 ;  /* 0x30000028ff157230 */ /* 0x000fe20000004100 */
[----:B------:R-:W-:Y:S01]  /*8b80*/  BSSY.RECONVERGENT B0, `(.L_x_127) ;  /* 0x000004d000007945 */ /* 0x000fe20003800200 */
[--C-:B------:R-:W-:Y:S02]  /*8b90*/  HADD2.F32 R36, -RZ, R41.reuse.H0_H0 ;  /* 0x20000029ff247230 */ /* 0x100fe40000004100 */
[----:B------:R-:W-:Y:S02]  /*8ba0*/  HADD2.F32 R38, -RZ, R41.H1_H1 ;  /* 0x30000029ff267230 */ /* 0x000fe40000004100 */
[--C-:B------:R-:W-:Y:S02]  /*8bb0*/  HADD2.F32 R37, -RZ, R42.reuse.H0_H0 ;  /* 0x2000002aff257230 */ /* 0x100fe40000004100 */
[----:B------:R-:W-:Y:S02]  /*8bc0*/  HADD2.F32 R40, -RZ, R42.H1_H1 ;  /* 0x3000002aff287230 */ /* 0x000fe40000004100 */
[----:B------:R-:W1:Y:S01]  /*8bd0*/  LDTM.16dp256bit.x4 R4, tmem[UR4+0x60] ;  /* 0x00006004000479ee */ /* 0x000e620008120000 */
[----:B------:R-:W-:Y:S01]  /*8be0*/  NOP ;  /* 0x0000000000007918 */ /* 0x000fe20000000000 */
[----:B------:R-:W-:Y:S01]  /*8bf0*/  UIADD3 UR5, UPT, UPT, UR5, 0xf0, URZ ;  /* 0x000000f005057890 */ /* 0x000fe2000fffe0ff */
[--C-:B----4-:R-:W-:Y:S02]  /*8c00*/  HADD2.F32 R39, -RZ, R43.reuse.H0_H0 ;  /* 0x2000002bff277230 */ /* 0x110fe40000004100 */
[----:B------:R-:W-:Y:S01]  /*8c10*/  HADD2.F32 R42, -RZ, R43.H1_H1 ;  /* 0x3000002bff2a7230 */ /* 0x000fe20000004100 */
[----:B------:R-:W-:Y:S01]  /*8c20*/  UPRMT UR5, UR49, 0x654, UR5 ;  /* 0x0000065431057896 */ /* 0x000fe20008000005 */
[--C-:B------:R-:W-:Y:S02]  /*8c30*/  HADD2.F32 R41, -RZ, R48.reuse.H0_H0 ;  /* 0x20000030ff297230 */ /* 0x100fe40000004100 */
[----:B------:R-:W-:Y:S02]  /*8c40*/  HADD2.F32 R44, -RZ, R48.H1_H1 ;  /* 0x30000030ff2c7230 */ /* 0x000fe40000004100 */
[--C-:B------:R-:W-:Y:S02]  /*8c50*/  HADD2.F32 R43, -RZ, R49.reuse.H0_H0 ;  /* 0x20000031ff2b7230 */ /* 0x100fe40000004100 */
[----:B------:R-:W-:Y:S02]  /*8c60*/  HADD2.F32 R46, -RZ, R49.H1_H1 ;  /* 0x30000031ff2e7230 */ /* 0x000fe40000004100 */
[----:B-1----:R-:W-:Y:S01]  /*8c70*/  SYNCS.ARRIVE.TRANS64.RED.A1T0 RZ, [UR5], RZ ;  /* 0x000000ffffff79a7 */ /* 0x002fe20008100405 */
[--C-:B------:R-:W-:Y:S02]  /*8c80*/  HADD2.F32 R45, -RZ, R50.reuse.H0_H0 ;  /* 0x20000032ff2d7230 */ /* 0x100fe40000004100 */
[----:B------:R-:W-:Y:S02]  /*8c90*/  HADD2.F32 R48, -RZ, R50.H1_H1 ;  /* 0x30000032ff307230 */ /* 0x000fe40000004100 */
[--C-:B------:R-:W-:Y:S02]  /*8ca0*/  HADD2.F32 R47, -RZ, R51.reuse.H0_H0 ;  /* 0x20000033ff2f7230 */ /* 0x100fe40000004100 */
[----:B------:R-:W-:Y:S02]  /*8cb0*/  HADD2.F32 R50, -RZ, R51.H1_H1 ;  /* 0x30000033ff327230 */ /* 0x000fe40000004100 */
[C---:B------:R-:W-:Y:S01]  /*8cc0*/  FMUL R0, R33.reuse, R4 ;  /* 0x0000000421007220 */ /* 0x040fe20000400000 */
[C---:B------:R-:W-:Y:S01]  /*8cd0*/  FMUL R2, R33.reuse, R5 ;  /* 0x0000000521027220 */ /* 0x040fe20000400000 */
[C---:B------:R-:W-:Y:S01]  /*8ce0*/  FMUL R3, R33.reuse, R6 ;  /* 0x0000000621037220 */ /* 0x040fe20000400000 */
[----:B------:R-:W-:Y:S01]  /*8cf0*/  FMUL R7, R33, R7 ;  /* 0x0000000721077220 */ /* 0x000fe20000400000 */
[C---:B------:R-:W-:Y:S01]  /*8d00*/  FFMA R0, R35.reuse, R20, R0 ;  /* 0x0000001423007223 */ /* 0x040fe20000000000 */
[C---:B------:R-:W-:Y:S01]  /*8d10*/  FFMA R2, R35.reuse, R21, R2 ;  /* 0x0000001523027223 */ /* 0x040fe20000000002 */
[C---:B------:R-:W-:Y:S01]  /*8d20*/  FFMA R3, R35.reuse, R36, R3 ;  /* 0x0000002423037223 */ /* 0x040fe20000000003 */
[----:B------:R-:W-:Y:S01]  /*8d30*/  FFMA R7, R35, R38, R7 ;  /* 0x0000002623077223 */ /* 0x000fe20000000007 */
[C---:B------:R-:W-:Y:S01]  /*8d40*/  FMUL R4, R33.reuse, R8 ;  /* 0x0000000821047220 */ /* 0x040fe20000400000 */
[C---:B------:R-:W-:Y:S01]  /*8d50*/  FMUL R5, R33.reuse, R9 ;  /* 0x0000000921057220 */ /* 0x040fe20000400000 */
[----:B------:R-:W-:Y:S01]  /*8d60*/  F2FP.F16.F32.PACK_AB R84, R2, R0 ;  /* 0x000000000254723e */ /* 0x000fe200000000ff */
[----:B------:R-:W-:Y:S01]  /*8d70*/  FMUL R6, R33, R10 ;  /* 0x0000000a21067220 */ /* 0x000fe20000400000 */
[----:B------:R-:W-:Y:S01]  /*8d80*/  F2FP.F16.F32.PACK_AB R85, R7, R3 ;  /* 0x000000030755723e */ /* 0x000fe200000000ff */
[C---:B------:R-:W-:Y:S01]  /*8d90*/  FFMA R4, R35.reuse, R37, R4 ;  /* 0x0000002523047223 */ /* 0x040fe20000000004 */
[----:B------:R-:W-:Y:S01]  /*8da0*/  FFMA R5, R35, R40, R5 ;  /* 0x0000002823057223 */ /* 0x000fe20000000005 */
[C---:B------:R-:W-:Y:S01]  /*8db0*/  FMUL R11, R33.reuse, R11 ;  /* 0x0000000b210b7220 */ /* 0x040fe20000400000 */
[C---:B------:R-:W-:Y:S01]  /*8dc0*/  FMUL R8, R33.reuse, R12 ;  /* 0x0000000c21087220 */ /* 0x040fe20000400000 */
[----:B------:R-:W-:Y:S01]  /*8dd0*/  FMUL R9, R33, R13 ;  /* 0x0000000d21097220 */ /* 0x000fe20000400000 */
[----:B------:R-:W-:Y:S01]  /*8de0*/  FFMA R6, R35, R39, R6 ;  /* 0x0000002723067223 */ /* 0x000fe20000000006 */
        /* <DEDUP_REMOVED lines=11> */
[C---:B------:R-:W-:Y:S01]  /*8ea0*/  FFMA R12, R35.reuse, R45, R12 ;  /* 0x0000002d230c7223 */ /* 0x040fe2000000000c */
[C---:B------:R-:W-:Y:S01]  /*8eb0*/  FFMA R13, R35.reuse, R48, R13 ;  /* 0x00000030230d7223 */ /* 0x040fe2000000000d */
[C---:B------:R-:W-:Y:S01]  /*8ec0*/  FFMA R14, R35.reuse, R47, R14 ;  /* 0x0000002f230e7223 */ /* 0x040fe2000000000e */
[----:B------:R-:W-:Y:S01]  /*8ed0*/  FFMA R19, R35, R50, R19 ;  /* 0x0000003223137223 */ /* 0x000fe20000000013 */
[----:B---3--:R-:W-:Y:S02]  /*8ee0*/  F2FP.F16.F32.PACK_AB R86, R5, R4 ;  /* 0x000000040556723e */ /* 0x008fe400000000ff */
        /* <DEDUP_REMOVED lines=22> */
.L_x_128:
[----:B------:R-:W-:Y:S05]  /*9050*/  BSYNC.RECONVERGENT B0 ;  /* 0x0000000000007941 */ /* 0x000fea0003800200 */
.L_x_127:
[----:B------:R-:W-:Y:S01]  /*9060*/  BAR.SYNC.DEFER_BLOCKING 0x1, 0x80 ;  /* 0x0042000000007b1d */ /* 0x000fe20000010000 */
[----:B------:R-:W-:Y:S01]  /*9070*/  UISETP.NE.AND UP0, UPT, UR54, -0x4, UPT ;  /* 0xfffffffc3600788c */ /* 0x000fe2000bf05270 */
[----:B------:R-:W-:Y:S08]  /*9080*/  IADD3 R0, PT, PT, R30, 0x1, RZ ;  /* 0x000000011e007810 */ /* 0x000ff00007ffe0ff */
[----:B------:R-:W-:Y:S05]  /*9090*/  BRA.U !UP0, `(.L_x_129) ;  /* 0x0000000108287547 */ /* 0x000fea000b800000 */
[----:B------:R-:W-:Y:S01]  /*90a0*/  ISETP.NE.AND P0, PT, R81, RZ, PT ;  /* 0x000000ff5100720c */ /* 0x000fe20003f05270 */
[----:B------:R-:W-:Y:S01]  /*90b0*/  IMAD.U32 R2, RZ, RZ, UR55 ;  /* 0x00000037ff027e24 */ /* 0x000fe2000f8e00ff */
[----:B------:R-:W-:Y:S02]  /*90c0*/  UIADD3 UR55, UPT, UPT, UR55, 0x1, URZ ;  /* 0x0000000137377890 */ /* 0x000fe4000fffe0ff */
[----:B------:R-:W-:Y:S02]  /*90d0*/  ISETP.NE.U32.OR P0, PT, R80, 0x1, !P0 ;  /* 0x000000015000780c */ /* 0x000fe40004705470 */
[----:B------:R-:W-:Y:S04]  /*90e0*/  UISETP.NE.AND UP0, UPT, UR55, 0x4, UPT ;  /* 0x000000043700788c */ /* 0x000fe8000bf05270 */
[----:B------:R-:W-:Y:S07]  /*90f0*/  USEL UR55, UR55, URZ, UP0 ;  /* 0x000000ff37377287 */ /* 0x000fee0008000000 */
[----:B------:R-:W-:Y:S05]  /*9100*/  @P0 LEA R2, R2, UR51, 0x3 ;  /* 0x0000003302020c11 */ /* 0x000fea000f8e18ff */
[----:B------:R-:W-:Y:S05]  /*9110*/  @P0 VIADD R3, R2, 0xa0 ;  /* 0x000000a002030836 */ /* 0x000fea0000000000 */
[----:B------:R-:W-:Y:S04]  /*9120*/  @P0 PRMT R3, R92, 0x654, R3 ;  /* 0x000006545c030816 */ /* 0x000fe80000000003 */
[----:B------:R2:W-:Y:S03]  /*9130*/  @P0 SYNCS.ARRIVE.TRANS64.RED.A1T0 RZ, [R3+URZ], RZ ;  /* 0x000000ff03ff09a7 */ /* 0x0005e600081004ff */
.L_x_129:
[----:B------:R-:W-:Y:S01]  /*9140*/  LOP3.LUT P0, RZ, R62, 0x1, RZ, 0xc0, !PT ;  /* 0x000000013eff7812 */ /* 0x000fe2000780c0ff */
[----:B------:R-:W-:Y:S01]  /*9150*/  UIADD3 UR54, UPT, UPT, UR54, 0x4, URZ ;  /* 0x0000000436367890 */ /* 0x000fe2000fffe0ff */
[----:B------:R-:W-:Y:S01]  /*9160*/  ISETP.NE.AND P1, PT, R0, 0x2, PT ;  /* 0x000000020000780c */ /* 0x000fe20003f25270 */
[----:B------:R-:W-:Y:S01]  /*9170*/  UMOV UR48, UR53 ;  /* 0x0000003500307c82 */ /* 0x000fe20008000000 */
[----:B------:R-:W-:Y:S01]  /*9180*/  LOP3.LUT R70, R70, 0x1, RZ, 0x3c, !PT ;  /* 0x0000000146467812 */ /* 0x000fe200078e3cff */
[----:B------:R-:W-:Y:S01]  /*9190*/  IMAD.IADD R16, R29, 0x1, R58 ;  /* 0x000000011d107824 */ /* 0x000fe200078e023a */
[----:B------:R-:W-:Y:S01]  /*91a0*/  SEL R2, RZ, 0x1, P1 ;  /* 0x00000001ff027807 */ /* 0x000fe20000800000 */
[----:B------:R-:W-:Y:S01]  /*91b0*/  IMAD.IADD R19, R31, 0x1, R64 ;  /* 0x000000011f137824 */ /* 0x000fe200078e0240 */
[----:B------:R-:W-:Y:S02]  /*91c0*/  SEL R30, R0, RZ, P1 ;  /* 0x000000ff001e7207 */ /* 0x000fe40000800000 */
[----:B------:R-:W-:Y:S03]  /*91d0*/  LOP3.LUT R71, R71, R2, RZ, 0x3c, !PT ;  /* 0x0000000247477212 */ /* 0x000fe600078e3cff */
[----:B------:R-:W-:Y:S05]  /*91e0*/  @P0 BRA `(.L_x_130) ;  /* 0xffffffcc00080947 */ /* 0x000fea000383ffff */
[----:B------:R-:W-:-:S09]  /*91f0*/  UISETP.NE.AND UP0, UPT, UR50, URZ, UPT ;  /* 0x000000ff3200728c */ /* 0x000fd2000bf05270 */
[----:B------:R-:W-:Y:S05]  /*9200*/  BRA.U !UP0, `(.L_x_131) ;  /* 0x0000000108487547 */ /* 0x000fea000b800000 */
[----:B------:R-:W3:Y:S02]  /*9210*/  LDCU.64 UR4, c[0x0][0x990] ;  /* 0x00013200ff0477ac */ /* 0x000ee40008000a00 */
[----:B---3--:R-:W-:-:S04]  /*9220*/  UISETP.NE.U32.AND UP0, UPT, UR4, URZ, UPT ;  /* 0x000000ff0400728c */ /* 0x008fc8000bf05070 */
[----:B------:R-:W-:-:S09]  /*9230*/  UISETP.NE.AND.EX UP0, UPT, UR5, URZ, UPT, UP0 ;  /* 0x000000ff0500728c */ /* 0x000fd2000bf05300 */
[----:B------:R-:W-:Y:S05]  /*9240*/  BRA.U UP0, `(.L_x_132) ;  /* 0x00000001000c7547 */ /* 0x000fea000b800000 */
[----:B------:R-:W-:-:S13]  /*9250*/  FSETP.NEU.AND P0, PT, R35, RZ, PT ;  /* 0x000000ff2300720b */ /* 0x000fda0003f0d000 */
[----:B------:R-:W-:Y:S05]  /*9260*/  @!P0 EXIT ;  /* 0x000000000000894d */ /* 0x000fea0003800000 */
[----:B------:R-:W-:Y:S05]  /*9270*/  BRA `(.L_x_131) ;  /* 0x00000000002c7947 */ /* 0x000fea0003800000 */
.L_x_132:
[----:B------:R-:W-:Y:S01]  /*9280*/  ISETP.NE.AND P0, PT, R79, RZ, PT ;  /* 0x000000ff4f00720c */ /* 0x000fe20003f05270 */
[----:B------:R-:W-:-:S12]  /*9290*/  BSSY.RECONVERGENT B0, `(.L_x_131) ;  /* 0x0000009000007945 */ /* 0x000fd80003800200 */
[----:B------:R-:W-:Y:S05]  /*92a0*/  @P0 BRA `(.L_x_133) ;  /* 0x0000000000140947 */ /* 0x000fea0003800000 */
[----:B------:R-:W3:Y:S02]  /*92b0*/  LDCU.64 UR4, c[0x0][0x988] ;  /* 0x00013100ff0477ac */ /* 0x000ee40008000a00 */
[----:B---3--:R-:W-:-:S04]  /*92c0*/  ISETP.NE.U32.AND P0, PT, RZ, UR4, PT ;  /* 0x00000004ff007c0c */ /* 0x008fc8000bf05070 */
[----:B------:R-:W-:-:S13]  /*92d0*/  ISETP.NE.AND.EX P0, PT, RZ, UR5, PT, P0 ;  /* 0x00000005ff007c0c */ /* 0x000fda000bf05300 */
[----:B------:R-:W-:Y:S05]  /*92e0*/  @!P0 EXIT ;  /* 0x000000000000894d */ /* 0x000fea0003800000 */
[----:B------:R-:W-:Y:S05]  /*92f0*/  BRA `(.L_x_134) ;  /* 0x0000000000087947 */ /* 0x000fea0003800000 */
.L_x_133:
[----:B------:R-:W-:-:S13]  /*9300*/  FSETP.NEU.AND P0, PT, R35, RZ, PT ;  /* 0x000000ff2300720b */ /* 0x000fda0003f0d000 */
[----:B------:R-:W-:Y:S05]  /*9310*/  @!P0 EXIT ;  /* 0x000000000000894d */ /* 0x000fea0003800000 */
.L_x_134:
[----:B------:R-:W-:Y:S05]  /*9320*/  BSYNC.RECONVERGENT B0 ;  /* 0x0000000000007941 */ /* 0x000fea0003800200 */
.L_x_131:
[----:B------:R-:W-:Y:S01]  /*9330*/  ULEA UR4, UR55, UR51, 0x3 ;  /* 0x0000003337047291 */ /* 0x000fe2000f8e18ff */
[----:B------:R-:W-:-:S04]  /*9340*/  DEPBAR.LE SB0, 0x0 ;  /* 0x000080000000791a */ /* 0x000fc80000000000 */
[----:B------:R-:W-:-:S04]  /*9350*/  UIADD3 UR4, UPT, UPT, UR4, 0xa0, URZ ;  /* 0x000000a004047890 */ /* 0x000fc8000fffe0ff */
[----:B------:R-:W-:-:S09]  /*9360*/  UPRMT UR4, UR49, 0x654, UR4 ;  /* 0x0000065431047896 */ /* 0x000fd20008000004 */
[----:B------:R-:W-:Y:S01]  /*9370*/  SYNCS.ARRIVE.TRANS64.RED.A1T0 RZ, [UR4], RZ ;  /* 0x000000ffffff79a7 */ /* 0x000fe20008100404 */
[----:B------:R-:W-:Y:S05]  /*9380*/  EXIT ;  /* 0x000000000000794d */ /* 0x000fea0003800000 */
.L_x_25:
[----:B------:R-:W-:Y:S07]  /*9390*/  MOV R3, UR45 ;  /* 0x0000002d00037c02 */ /* 0x000fee0008000f00 */
.L_x_135:
[----:B---3--:R3:W4:Y:S02]  /*93a0*/  SYNCS.PHASECHK.TRANS64.TRYWAIT P0, [R3+URZ+0x40], R14 ;  /* 0x0000400e030075a7 */ /* 0x00872400080011ff */
[----:B----4-:R-:W-:Y:S05]  /*93b0*/  @!P0 NANOSLEEP.SYNCS 0x989680 ;  /* 0x009896800000895d */ /* 0x010fea0003900000 */
[----:B------:R-:W4:Y:S02]  /*93c0*/  @!P0 SYNCS.PHASECHK.TRANS64 P0, [R3+URZ+0x40], R14 ;  /* 0x0000400e030085a7 */ /* 0x000f2400080010ff */
[----:B----4-:R-:W-:Y:S05]  /*93d0*/  @!P0 BRA `(.L_x_135) ;  /* 0xfffffffc00f08947 */ /* 0x010fea000383ffff */
[----:B------:R-:W-:Y:S05]  /*93e0*/  BRA `(.L_x_24) ;  /* 0xffffff8800847947 */ /* 0x000fea000383ffff */
.L_x_32:
[----:B------:R-:W-:Y:S07]  /*93f0*/  MOV R4, UR49 ;  /* 0x0000003100047c02 */ /* 0x000fee0008000f00 */
.L_x_136:
[----:B----4-:R4:W1:Y:S02]  /*9400*/  SYNCS.PHASECHK.TRANS64.TRYWAIT P0, [R4+URZ+0x40], R7 ;  /* 0x00004007040075a7 */ /* 0x01086400080011ff */
[----:B-1----:R-:W-:Y:S05]  /*9410*/  @!P0 NANOSLEEP.SYNCS 0x989680 ;  /* 0x009896800000895d */ /* 0x002fea0003900000 */
[----:B------:R-:W1:Y:S02]  /*9420*/  @!P0 SYNCS.PHASECHK.TRANS64 P0, [R4+URZ+0x40], R7 ;  /* 0x00004007040085a7 */ /* 0x000e6400080010ff */
[----:B-1----:R-:W-:Y:S05]  /*9430*/  @!P0 BRA `(.L_x_136) ;  /* 0xfffffffc00f08947 */ /* 0x002fea000383ffff */
[----:B------:R-:W-:Y:S05]  /*9440*/  BRA `(.L_x_31) ;  /* 0xffffff9000247947 */ /* 0x000fea000383ffff */
.L_x_37:
[----:B-1----:R-:W-:-:S07]  /*9450*/  MOV R2, UR53 ;  /* 0x0000003500027c02 */ /* 0x002fce0008000f00 */
.L_x_137:
[----:B-1----:R1:W3:Y:S02]  /*9460*/  SYNCS.PHASECHK.TRANS64.TRYWAIT P0, [R2+URZ+0xd0], R3 ;  /* 0x0000d003020075a7 */ /* 0x0022e400080011ff */
[----:B---3--:R-:W-:Y:S05]  /*9470*/  @!P0 NANOSLEEP.SYNCS 0x989680 ;  /* 0x009896800000895d */ /* 0x008fea0003900000 */
[----:B------:R-:W3:Y:S02]  /*9480*/  @!P0 SYNCS.PHASECHK.TRANS64 P0, [R2+URZ+0xd0], R3 ;  /* 0x0000d003020085a7 */ /* 0x000ee400080010ff */
[----:B---3--:R-:W-:Y:S05]  /*9490*/  @!P0 BRA `(.L_x_137) ;  /* 0xfffffffc00f08947 */ /* 0x008fea000383ffff */
[----:B------:R-:W-:Y:S05]  /*94a0*/  BRA `(.L_x_138) ;  /* 0xffffff9400507947 */ /* 0x000fea000383ffff */
.L_x_41:
[----:B------:R-:W-:-:S07]  /*94b0*/  MOV R0, UR4 ;  /* 0x0000000400007c02 */ /* 0x000fce0008000f00 */
.L_x_139:
[----:B-1----:R1:W2:Y:S02]  /*94c0*/  SYNCS.PHASECHK.TRANS64.TRYWAIT P0, [R0+URZ], R3 ;  /* 0x00000003000075a7 */ /* 0x0022a400080011ff */
[----:B--2---:R-:W-:Y:S05]  /*94d0*/  @!P0 NANOSLEEP.SYNCS 0x989680 ;  /* 0x009896800000895d */ /* 0x004fea0003900000 */
[----:B------:R-:W2:Y:S02]  /*94e0*/  @!P0 SYNCS.PHASECHK.TRANS64 P0, [R0+URZ], R3 ;  /* 0x00000003000085a7 */ /* 0x000ea400080010ff */
[----:B--2---:R-:W-:Y:S05]  /*94f0*/  @!P0 BRA `(.L_x_139) ;  /* 0xfffffffc00f08947 */ /* 0x004fea000383ffff */
[----:B------:R-:W-:Y:S05]  /*9500*/  BRA `(.L_x_140) ;  /* 0xffffff9800a07947 */ /* 0x000fea000383ffff */
.L_x_42:
[----:B------:R-:W-:-:S07]  /*9510*/  MOV R0, UR4 ;  /* 0x0000000400007c02 */ /* 0x000fce0008000f00 */
.L_x_141:
[----:B-1----:R1:W2:Y:S02]  /*9520*/  SYNCS.PHASECHK.TRANS64.TRYWAIT P0, [R0+URZ], R3 ;  /* 0x00000003000075a7 */ /* 0x0022a400080011ff */
[----:B--2---:R-:W-:Y:S05]  /*9530*/  @!P0 NANOSLEEP.SYNCS 0x989680 ;  /* 0x009896800000895d */ /* 0x004fea0003900000 */
[----:B------:R-:W2:Y:S02]  /*9540*/  @!P0 SYNCS.PHASECHK.TRANS64 P0, [R0+URZ], R3 ;  /* 0x00000003000085a7 */ /* 0x000ea400080010ff */
[----:B--2---:R-:W-:Y:S05]  /*9550*/  @!P0 BRA `(.L_x_141) ;  /* 0xfffffffc00f08947 */ /* 0x004fea000383ffff */
[----:B------:R-:W-:Y:S05]  /*9560*/  BRA `(.L_x_142) ;  /* 0xffffff9800ac7947 */ /* 0x000fea000383ffff */
.L_x_43:
[----:B------:R-:W-:-:S07]  /*9570*/  MOV R0, UR4 ;  /* 0x0000000400007c02 */ /* 0x000fce0008000f00 */
.L_x_143:
[----:B-1----:R1:W2:Y:S02]  /*9580*/  SYNCS.PHASECHK.TRANS64.TRYWAIT P0, [R0+URZ], R3 ;  /* 0x00000003000075a7 */ /* 0x0022a400080011ff */
[----:B--2---:R-:W-:Y:S05]  /*9590*/  @!P0 NANOSLEEP.SYNCS 0x989680 ;  /* 0x009896800000895d */ /* 0x004fea0003900000 */
[----:B------:R-:W2:Y:S02]  /*95a0*/  @!P0 SYNCS.PHASECHK.TRANS64 P0, [R0+URZ], R3 ;  /* 0x00000003000085a7 */ /* 0x000ea400080010ff */
[----:B--2---:R-:W-:Y:S05]  /*95b0*/  @!P0 BRA `(.L_x_143) ;  /* 0xfffffffc00f08947 */ /* 0x004fea000383ffff */
[----:B------:R-:W-:Y:S05]  /*95c0*/  BRA `(.L_x_144) ;  /* 0xffffff9800b87947 */ /* 0x000fea000383ffff */
.L_x_44:
[----:B------:R-:W-:-:S07]  /*95d0*/  MOV R0, UR4 ;  /* 0x0000000400007c02 */ /* 0x000fce0008000f00 */
.L_x_145:
[----:B-1----:R1:W2:Y:S02]  /*95e0*/  SYNCS.PHASECHK.TRANS64.TRYWAIT P0, [R0+URZ], R3 ;  /* 0x00000003000075a7 */ /* 0x0022a400080011ff */
[----:B--2---:R-:W-:Y:S05]  /*95f0*/  @!P0 NANOSLEEP.SYNCS 0x989680 ;  /* 0x009896800000895d */ /* 0x004fea0003900000 */
[----:B------:R-:W2:Y:S02]  /*9600*/  @!P0 SYNCS.PHASECHK.TRANS64 P0, [R0+URZ], R3 ;  /* 0x00000003000085a7 */ /* 0x000ea400080010ff */
[----:B--2---:R-:W-:Y:S05]  /*9610*/  @!P0 BRA `(.L_x_145) ;  /* 0xfffffffc00f08947 */ /* 0x004fea000383ffff */
[----:B------:R-:W-:Y:S05]  /*9620*/  BRA `(.L_x_146) ;  /* 0xffffff9800c47947 */ /* 0x000fea000383ffff */
.L_x_45:
[----:B------:R-:W-:-:S07]  /*9630*/  MOV R0, UR4 ;  /* 0x0000000400007c02 */ /* 0x000fce0008000f00 */
.L_x_147:
[----:B-1----:R1:W2:Y:S02]  /*9640*/  SYNCS.PHASECHK.TRANS64.TRYWAIT P0, [R0+URZ], R3 ;  /* 0x00000003000075a7 */ /* 0x0022a400080011ff */
[----:B--2---:R-:W-:Y:S05]  /*9650*/  @!P0 NANOSLEEP.SYNCS 0x989680 ;  /* 0x009896800000895d */ /* 0x004fea0003900000 */
[----:B------:R-:W2:Y:S02]  /*9660*/  @!P0 SYNCS.PHASECHK.TRANS64 P0, [R0+URZ], R3 ;  /* 0x00000003000085a7 */ /* 0x000ea400080010ff */
[----:B--2---:R-:W-:Y:S05]  /*9670*/  @!P0 BRA `(.L_x_147) ;  /* 0xfffffffc00f08947 */ /* 0x004fea000383ffff */
[----:B------:R-:W-:Y:S05]  /*9680*/  BRA `(.L_x_148) ;  /* 0xffffff9800d07947 */ /* 0x000fea000383ffff */
.L_x_46:
[----:B------:R-:W-:-:S07]  /*9690*/  MOV R0, UR4 ;  /* 0x0000000400007c02 */ /* 0x000fce0008000f00 */
.L_x_149:
[----:B-1----:R1:W2:Y:S02]  /*96a0*/  SYNCS.PHASECHK.TRANS64.TRYWAIT P0, [R0+URZ], R3 ;  /* 0x00000003000075a7 */ /* 0x0022a400080011ff */
[----:B--2---:R-:W-:Y:S05]  /*96b0*/  @!P0 NANOSLEEP.SYNCS 0x989680 ;  /* 0x009896800000895d */ /* 0x004fea0003900000 */
[----:B------:R-:W2:Y:S02]  /*96c0*/  @!P0 SYNCS.PHASECHK.TRANS64 P0, [R0+URZ], R3 ;  /* 0x00000003000085a7 */ /* 0x000ea400080010ff */
[----:B--2---:R-:W-:Y:S05]  /*96d0*/  @!P0 BRA `(.L_x_149) ;  /* 0xfffffffc00f08947 */ /* 0x004fea000383ffff */
[----:B------:R-:W-:Y:S05]  /*96e0*/  BRA `(.L_x_150) ;  /* 0xffffff9800dc7947 */ /* 0x000fea000383ffff */
.L_x_47:
[----:B------:R-:W-:-:S07]  /*96f0*/  MOV R0, UR4 ;  /* 0x0000000400007c02 */ /* 0x000fce0008000f00 */
.L_x_151:
[----:B-1----:R1:W2:Y:S02]  /*9700*/  SYNCS.PHASECHK.TRANS64.TRYWAIT P0, [R0+URZ], R3 ;  /* 0x00000003000075a7 */ /* 0x0022a400080011ff */
[----:B--2---:R-:W-:Y:S05]  /*9710*/  @!P0 NANOSLEEP.SYNCS 0x989680 ;  /* 0x009896800000895d */ /* 0x004fea0003900000 */
[----:B------:R-:W2:Y:S02]  /*9720*/  @!P0 SYNCS.PHASECHK.TRANS64 P0, [R0+URZ], R3 ;  /* 0x00000003000085a7 */ /* 0x000ea400080010ff */
[----:B--2---:R-:W-:Y:S05]  /*9730*/  @!P0 BRA `(.L_x_151) ;  /* 0xfffffffc00f08947 */ /* 0x004fea000383ffff */
[----:B------:R-:W-:Y:S05]  /*9740*/  BRA `(.L_x_152) ;  /* 0xffffff9800e87947 */ /* 0x000fea000383ffff */
.L_x_50:
[----:B------:R-:W-:-:S07]  /*9750*/  MOV R4, UR49 ;  /* 0x0000003100047c02 */ /* 0x000fce0008000f00 */
.L_x_153:
[----:B--2---:R2:W3:Y:S02]  /*9760*/  SYNCS.PHASECHK.TRANS64.TRYWAIT P1, [R4+URZ+0xd8], R7 ;  /* 0x0000d807040075a7 */ /* 0x0044e400080211ff */
[----:B---3--:R-:W-:Y:S05]  /*9770*/  @!P1 NANOSLEEP.SYNCS 0x989680 ;  /* 0x009896800000995d */ /* 0x008fea0003900000 */
[----:B------:R-:W3:Y:S02]  /*9780*/  @!P1 SYNCS.PHASECHK.TRANS64 P1, [R4+URZ+0xd8], R7 ;  /* 0x0000d807040095a7 */ /* 0x000ee400080210ff */
[----:B---3--:R-:W-:Y:S05]  /*9790*/  @!P1 BRA `(.L_x_153) ;  /* 0xfffffffc00f09947 */ /* 0x008fea000383ffff */
[----:B------:R-:W-:Y:S05]  /*97a0*/  BRA `(.L_x_154) ;  /* 0xffffff9c004c7947 */ /* 0x000fea000383ffff */
.L_x_51:
[----:B--2---:R-:W-:-:S07]  /*97b0*/  MOV R4, UR49 ;  /* 0x0000003100047c02 */ /* 0x004fce0008000f00 */
.L_x_155:
[----:B--2---:R2:W3:Y:S02]  /*97c0*/  SYNCS.PHASECHK.TRANS64.TRYWAIT P1, [R4+URZ+0xd0], R5 ;  /* 0x0000d005040075a7 */ /* 0x0044e400080211ff */
[----:B---3--:R-:W-:Y:S05]  /*97d0*/  @!P1 NANOSLEEP.SYNCS 0x989680 ;  /* 0x009896800000995d */ /* 0x008fea0003900000 */
[----:B------:R-:W3:Y:S02]  /*97e0*/  @!P1 SYNCS.PHASECHK.TRANS64 P1, [R4+URZ+0xd0], R5 ;  /* 0x0000d005040095a7 */ /* 0x000ee400080210ff */
[----:B---3--:R-:W-:Y:S05]  /*97f0*/  @!P1 BRA `(.L_x_155) ;  /* 0xfffffffc00f09947 */ /* 0x008fea000383ffff */
[----:B------:R-:W-:Y:S05]  /*9800*/  BRA `(.L_x_156) ;  /* 0xffffff9c00547947 */ /* 0x000fea000383ffff */
.L_x_59:
[----:B------:R-:W-:-:S07]  /*9810*/  MOV R0, UR7 ;  /* 0x0000000700007c02 */ /* 0x000fce0008000f00 */
.L_x_157:
[----:B---3--:R3:W4:Y:S02]  /*9820*/  SYNCS.PHASECHK.TRANS64.TRYWAIT P0, [R0+URZ+0xd0], R3 ;  /* 0x0000d003000075a7 */ /* 0x00872400080011ff */
[----:B----4-:R-:W-:Y:S05]  /*9830*/  @!P0 NANOSLEEP.SYNCS 0x989680 ;  /* 0x009896800000895d */ /* 0x010fea0003900000 */
[----:B------:R-:W4:Y:S02]  /*9840*/  @!P0 SYNCS.PHASECHK.TRANS64 P0, [R0+URZ+0xd0], R3 ;  /* 0x0000d003000085a7 */ /* 0x000f2400080010ff */
[----:B----4-:R-:W-:Y:S05]  /*9850*/  @!P0 BRA `(.L_x_157) ;  /* 0xfffffffc00f08947 */ /* 0x010fea000383ffff */
[----:B------:R-:W-:Y:S05]  /*9860*/  BRA `(.L_x_158) ;  /* 0xffffffa000dc7947 */ /* 0x000fea000383ffff */
.L_x_60:
[----:B------:R-:W-:-:S07]  /*9870*/  MOV R0, UR9 ;  /* 0x0000000900007c02 */ /* 0x000fce0008000f00 */
.L_x_159:
[----:B--2---:R2:W3:Y:S02]  /*9880*/  SYNCS.PHASECHK.TRANS64.TRYWAIT P0, [R0+URZ+0xf0], R3 ;  /* 0x0000f003000075a7 */ /* 0x0044e400080011ff */
[----:B---3--:R-:W-:Y:S05]  /*9890*/  @!P0 NANOSLEEP.SYNCS 0x989680 ;  /* 0x009896800000895d */ /* 0x008fea0003900000 */
[----:B------:R-:W3:Y:S02]  /*98a0*/  @!P0 SYNCS.PHASECHK.TRANS64 P0, [R0+URZ+0xf0], R3 ;  /* 0x0000f003000085a7 */ /* 0x000ee400080010ff */
[----:B---3--:R-:W-:Y:S05]  /*98b0*/  @!P0 BRA `(.L_x_159) ;  /* 0xfffffffc00f08947 */ /* 0x008fea000383ffff */
[----:B------:R-:W-:Y:S05]  /*98c0*/  BRA `(.L_x_160) ;  /* 0xffffffa000f47947 */ /* 0x000fea000383ffff */
.L_x_63:
[----:B--2---:R-:W-:Y:S07]  /*98d0*/  MOV R0, UR8 ;  /* 0x0000000800007c02 */ /* 0x004fee0008000f00 */
.L_x_161:
[----:B--2---:R2:W3:Y:S02]  /*98e0*/  SYNCS.PHASECHK.TRANS64.TRYWAIT P0, [R0+URZ], R9 ;  /* 0x00000009000075a7 */ /* 0x0044e400080011ff */
[----:B---3--:R-:W-:Y:S05]  /*98f0*/  @!P0 NANOSLEEP.SYNCS 0x989680 ;  /* 0x009896800000895d */ /* 0x008fea0003900000 */
[----:B------:R-:W3:Y:S02]  /*9900*/  @!P0 SYNCS.PHASECHK.TRANS64 P0, [R0+URZ], R9 ;  /* 0x00000009000085a7 */ /* 0x000ee400080010ff */
[----:B---3--:R-:W-:Y:S05]  /*9910*/  @!P0 BRA `(.L_x_161) ;  /* 0xfffffffc00f08947 */ /* 0x008fea000383ffff */
[----:B------:R-:W-:Y:S05]  /*9920*/  BRA `(.L_x_62) ;  /* 0xffffffa400247947 */ /* 0x000fea000383ffff */
.L_x_66:
[----:B------:R-:W-:-:S07]  /*9930*/  MOV R0, UR5 ;  /* 0x0000000500007c02 */ /* 0x000fce0008000f00 */
.L_x_162:
[----:B--2---:R2:W4:Y:S02]  /*9940*/  SYNCS.PHASECHK.TRANS64.TRYWAIT P0, [R0+URZ], R3 ;  /* 0x00000003000075a7 */ /* 0x00452400080011ff */
[----:B----4-:R-:W-:Y:S05]  /*9950*/  @!P0 NANOSLEEP.SYNCS 0x989680 ;  /* 0x009896800000895d */ /* 0x010fea0003900000 */
[----:B------:R-:W4:Y:S02]  /*9960*/  @!P0 SYNCS.PHASECHK.TRANS64 P0, [R0+URZ], R3 ;  /* 0x00000003000085a7 */ /* 0x000f2400080010ff */
[----:B----4-:R-:W-:Y:S05]  /*9970*/  @!P0 BRA `(.L_x_162) ;  /* 0xfffffffc00f08947 */ /* 0x010fea000383ffff */
[----:B------:R-:W-:Y:S05]  /*9980*/  BRA `(.L_x_163) ;  /* 0xffffffa800147947 */ /* 0x000fea000383ffff */
.L_x_67:
[----:B------:R-:W-:-:S07]  /*9990*/  MOV R0, UR6 ;  /* 0x0000000600007c02 */ /* 0x000fce0008000f00 */
.L_x_164:
[----:B--2---:R2:W4:Y:S02]  /*99a0*/  SYNCS.PHASECHK.TRANS64.TRYWAIT P0, [R0+URZ], R3 ;  /* 0x00000003000075a7 */ /* 0x00452400080011ff */
[----:B----4-:R-:W-:Y:S05]  /*99b0*/  @!P0 NANOSLEEP.SYNCS 0x989680 ;  /* 0x009896800000895d */ /* 0x010fea0003900000 */
[----:B------:R-:W4:Y:S02]  /*99c0*/  @!P0 SYNCS.PHASECHK.TRANS64 P0, [R0+URZ], R3 ;  /* 0x00000003000085a7 */ /* 0x000f2400080010ff */
[----:B----4-:R-:W-:Y:S05]  /*99d0*/  @!P0 BRA `(.L_x_164) ;  /* 0xfffffffc00f08947 */ /* 0x010fea000383ffff */
[----:B------:R-:W-:Y:S05]  /*99e0*/  BRA `(.L_x_165) ;  /* 0xffffffa800207947 */ /* 0x000fea000383ffff */
.L_x_72:
[----:B------:R-:W-:Y:S07]  /*99f0*/  MOV R3, UR17 ;  /* 0x0000001100037c02 */ /* 0x000fee0008000f00 */
.L_x_166:
[----:B---3--:R3:W4:Y:S02]  /*9a00*/  SYNCS.PHASECHK.TRANS64.TRYWAIT P2, [R3+URZ+0xd0], R0 ;  /* 0x0000d000030075a7 */ /* 0x00872400080411ff */
[----:B----4-:R-:W-:Y:S05]  /*9a10*/  @!P2 NANOSLEEP.SYNCS 0x989680 ;  /* 0x009896800000a95d */ /* 0x010fea0003900000 */
[----:B------:R-:W4:Y:S02]  /*9a20*/  @!P2 SYNCS.PHASECHK.TRANS64 P2, [R3+URZ+0xd0], R0 ;  /* 0x0000d0000300a5a7 */ /* 0x000f2400080410ff */
[----:B----4-:R-:W-:Y:S05]  /*9a30*/  @!P2 BRA `(.L_x_166) ;  /* 0xfffffffc00f0a947 */ /* 0x010fea000383ffff */
[----:B------:R-:W-:Y:S05]  /*9a40*/  BRA `(.L_x_167) ;  /* 0xffffffb0002c7947 */ /* 0x000fea000383ffff */
.L_x_75:
[----:B------:R-:W-:Y:S07]  /*9a50*/  MOV R0, UR17 ;  /* 0x0000001100007c02 */ /* 0x000fee0008000f00 */
.L_x_168:
[----:B--2---:R2:W3:Y:S02]  /*9a60*/  SYNCS.PHASECHK.TRANS64.TRYWAIT P0, [R0+URZ+0xc8], R3 ;  /* 0x0000c803000075a7 */ /* 0x0044e400080011ff */
[----:B---3--:R-:W-:Y:S05]  /*9a70*/  @!P0 NANOSLEEP.SYNCS 0x989680 ;  /* 0x009896800000895d */ /* 0x008fea0003900000 */
[----:B------:R-:W3:Y:S02]  /*9a80*/  @!P0 SYNCS.PHASECHK.TRANS64 P0, [R0+URZ+0xc8], R3 ;  /* 0x0000c803000085a7 */ /* 0x000ee400080010ff */
[----:B---3--:R-:W-:Y:S05]  /*9a90*/  @!P0 BRA `(.L_x_168) ;  /* 0xfffffffc00f08947 */ /* 0x008fea000383ffff */
[----:B------:R-:W-:Y:S05]  /*9aa0*/  BRA `(.L_x_74) ;  /* 0xffffffb4003c7947 */ /* 0x000fea000383ffff */
.L_x_78:
[----:B------:R-:W-:Y:S07]  /*9ab0*/  MOV R3, UR17 ;  /* 0x0000001100037c02 */ /* 0x000fee0008000f00 */
.L_x_169:
[----:B--2---:R2:W3:Y:S02]  /*9ac0*/  SYNCS.PHASECHK.TRANS64.TRYWAIT P0, [R3+URZ+0xa0], R12 ;  /* 0x0000a00c030075a7 */ /* 0x0044e400080011ff */
[----:B---3--:R-:W-:Y:S05]  /*9ad0*/  @!P0 NANOSLEEP.SYNCS 0x989680 ;  /* 0x009896800000895d */ /* 0x008fea0003900000 */
[----:B------:R-:W3:Y:S02]  /*9ae0*/  @!P0 SYNCS.PHASECHK.TRANS64 P0, [R3+URZ+0xa0], R12 ;  /* 0x0000a00c030085a7 */ /* 0x000ee400080010ff */
[----:B---3--:R-:W-:Y:S05]  /*9af0*/  @!P0 BRA `(.L_x_169) ;  /* 0xfffffffc00f08947 */ /* 0x008fea000383ffff */
[----:B------:R-:W-:Y:S05]  /*9b00*/  BRA `(.L_x_170) ;  /* 0xffffffb800047947 */ /* 0x000fea000383ffff */
.L_x_79:
[----:B--2---:R-:W-:Y:S07]  /*9b10*/  MOV R3, UR17 ;  /* 0x0000001100037c02 */ /* 0x004fee0008000f00 */
.L_x_171:
[----:B--2---:R2:W3:Y:S02]  /*9b20*/  SYNCS.PHASECHK.TRANS64.TRYWAIT P0, [R3+URZ+0xa8], R12 ;  /* 0x0000a80c030075a7 */ /* 0x0044e400080011ff */
[----:B---3--:R-:W-:Y:S05]  /*9b30*/  @!P0 NANOSLEEP.SYNCS 0x989680 ;  /* 0x009896800000895d */ /* 0x008fea0003900000 */
[----:B------:R-:W3:Y:S02]  /*9b40*/  @!P0 SYNCS.PHASECHK.TRANS64 P0, [R3+URZ+0xa8], R12 ;  /* 0x0000a80c030085a7 */ /* 0x000ee400080010ff */
[----:B---3--:R-:W-:Y:S05]  /*9b50*/  @!P0 BRA `(.L_x_171) ;  /* 0xfffffffc00f08947 */ /* 0x008fea000383ffff */
[----:B------:R-:W-:Y:S05]  /*9b60*/  BRA `(.L_x_172) ;  /* 0xffffffb800447947 */ /* 0x000fea000383ffff */
.L_x_80:
[----:B--2---:R-:W-:Y:S07]  /*9b70*/  MOV R3, UR17 ;  /* 0x0000001100037c02 */ /* 0x004fee0008000f00 */
.L_x_173:
[----:B--2---:R2:W3:Y:S02]  /*9b80*/  SYNCS.PHASECHK.TRANS64.TRYWAIT P0, [R3+URZ+0xb0], R12 ;  /* 0x0000b00c030075a7 */ /* 0x0044e400080011ff */
[----:B---3--:R-:W-:Y:S05]  /*9b90*/  @!P0 NANOSLEEP.SYNCS 0x989680 ;  /* 0x009896800000895d */ /* 0x008fea0003900000 */
[----:B------:R-:W3:Y:S02]  /*9ba0*/  @!P0 SYNCS.PHASECHK.TRANS64 P0, [R3+URZ+0xb0], R12 ;  /* 0x0000b00c030085a7 */ /* 0x000ee400080010ff */
[----:B---3--:R-:W-:Y:S05]  /*9bb0*/  @!P0 BRA `(.L_x_173) ;  /* 0xfffffffc00f08947 */ /* 0x008fea000383ffff */
[----:B------:R-:W-:Y:S05]  /*9bc0*/  BRA `(.L_x_174) ;  /* 0xffffffb800847947 */ /* 0x000fea000383ffff */
.L_x_81:
[----:B------:R-:W-:Y:S07]  /*9bd0*/  MOV R3, UR17 ;  /* 0x0000001100037c02 */ /* 0x000fee0008000f00 */
.L_x_175:
[----:B-1----:R1:W2:Y:S02]  /*9be0*/  SYNCS.PHASECHK.TRANS64.TRYWAIT P0, [R3+URZ+0xb8], R12 ;  /* 0x0000b80c030075a7 */ /* 0x0022a400080011ff */
[----:B--2---:R-:W-:Y:S05]  /*9bf0*/  @!P0 NANOSLEEP.SYNCS 0x989680 ;  /* 0x009896800000895d */ /* 0x004fea0003900000 */
[----:B------:R-:W2:Y:S02]  /*9c00*/  @!P0 SYNCS.PHASECHK.TRANS64 P0, [R3+URZ+0xb8], R12 ;  /* 0x0000b80c030085a7 */ /* 0x000ea400080010ff */
[----:B--2---:R-:W-:Y:S05]  /*9c10*/  @!P0 BRA `(.L_x_175) ;  /* 0xfffffffc00f08947 */ /* 0x004fea000383ffff */
[----:B------:R-:W-:Y:S05]  /*9c20*/  BRA `(.L_x_176) ;  /* 0xffffffbc00047947 */ /* 0x000fea000383ffff */
.L_x_83:
[----:B------:R-:W-:-:S07]  /*9c30*/  MOV R0, UR17 ;  /* 0x0000001100007c02 */ /* 0x000fce0008000f00 */
.L_x_177:
[----:B-1----:R1:W3:Y:S02]  /*9c40*/  SYNCS.PHASECHK.TRANS64.TRYWAIT P0, [R0+URZ+0xa0], R3 ;  /* 0x0000a003000075a7 */ /* 0x0022e400080011ff */
[----:B---3--:R-:W-:Y:S05]  /*9c50*/  @!P0 NANOSLEEP.SYNCS 0x989680 ;  /* 0x009896800000895d */ /* 0x008fea0003900000 */
[----:B------:R-:W3:Y:S02]  /*9c60*/  @!P0 SYNCS.PHASECHK.TRANS64 P0, [R0+URZ+0xa0], R3 ;  /* 0x0000a003000085a7 */ /* 0x000ee400080010ff */
[----:B---3--:R-:W-:Y:S05]  /*9c70*/  @!P0 BRA `(.L_x_177) ;  /* 0xfffffffc00f08947 */ /* 0x008fea000383ffff */
[----:B------:R-:W-:Y:S05]  /*9c80*/  BRA `(.L_x_178) ;  /* 0xffffffbc00607947 */ /* 0x000fea000383ffff */
.L_x_84:
[----:B-1----:R-:W-:-:S07]  /*9c90*/  MOV R0, UR17 ;  /* 0x0000001100007c02 */ /* 0x002fce0008000f00 */
.L_x_179:
[----:B-1----:R1:W3:Y:S02]  /*9ca0*/  SYNCS.PHASECHK.TRANS64.TRYWAIT P0, [R0+URZ+0xa8], R3 ;  /* 0x0000a803000075a7 */ /* 0x0022e400080011ff */
[----:B---3--:R-:W-:Y:S05]  /*9cb0*/  @!P0 NANOSLEEP.SYNCS 0x989680 ;  /* 0x009896800000895d */ /* 0x008fea0003900000 */
[----:B------:R-:W3:Y:S02]  /*9cc0*/  @!P0 SYNCS.PHASECHK.TRANS64 P0, [R0+URZ+0xa8], R3 ;  /* 0x0000a803000085a7 */ /* 0x000ee400080010ff */
[----:B---3--:R-:W-:Y:S05]  /*9cd0*/  @!P0 BRA `(.L_x_179) ;  /* 0xfffffffc00f08947 */ /* 0x008fea000383ffff */
[----:B------:R-:W-:Y:S05]  /*9ce0*/  BRA `(.L_x_180) ;  /* 0xffffffbc00507947 */ /* 0x000fea000383ffff */
.L_x_85:
[----:B-1----:R-:W-:-:S07]  /*9cf0*/  MOV R0, UR17 ;  /* 0x0000001100007c02 */ /* 0x002fce0008000f00 */
.L_x_181:
[----:B-1----:R1:W3:Y:S02]  /*9d00*/  SYNCS.PHASECHK.TRANS64.TRYWAIT P0, [R0+URZ+0xb0], R3 ;  /* 0x0000b003000075a7 */ /* 0x0022e400080011ff */
[----:B---3--:R-:W-:Y:S05]  /*9d10*/  @!P0 NANOSLEEP.SYNCS 0x989680 ;  /* 0x009896800000895d */ /* 0x008fea0003900000 */
[----:B------:R-:W3:Y:S02]  /*9d20*/  @!P0 SYNCS.PHASECHK.TRANS64 P0, [R0+URZ+0xb0], R3 ;  /* 0x0000b003000085a7 */ /* 0x000ee400080010ff */
[----:B---3--:R-:W-:Y:S05]  /*9d30*/  @!P0 BRA `(.L_x_181) ;  /* 0xfffffffc00f08947 */ /* 0x008fea000383ffff */
[----:B------:R-:W-:Y:S05]  /*9d40*/  BRA `(.L_x_182) ;  /* 0xffffffbc00407947 */ /* 0x000fea000383ffff */
.L_x_87:
[----:B------:R-:W-:Y:S07]  /*9d50*/  MOV R0, UR51 ;  /* 0x0000003300007c02 */ /* 0x000fee0008000f00 */
.L_x_183:
[----:B--2---:R2:W3:Y:S02]  /*9d60*/  SYNCS.PHASECHK.TRANS64.TRYWAIT P0, [R0+URZ+0xd0], R3 ;  /* 0x0000d003000075a7 */ /* 0x0044e400080011ff */
[----:B---3--:R-:W-:Y:S05]  /*9d70*/  @!P0 NANOSLEEP.SYNCS 0x989680 ;  /* 0x009896800000895d */ /* 0x008fea0003900000 */
[----:B------:R-:W3:Y:S02]  /*9d80*/  @!P0 SYNCS.PHASECHK.TRANS64 P0, [R0+URZ+0xd0], R3 ;  /* 0x0000d003000085a7 */ /* 0x000ee400080010ff */
[----:B---3--:R-:W-:Y:S05]  /*9d90*/  @!P0 BRA `(.L_x_183) ;  /* 0xfffffffc00f08947 */ /* 0x008fea000383ffff */
[----:B------:R-:W-:Y:S05]  /*9da0*/  BRA `(.L_x_184) ;  /* 0xffffffc000247947 */ /* 0x000fea000383ffff */
.L_x_98:
[----:B-1----:R-:W-:Y:S04]  /*9db0*/  MOV R0, UR51 ;  /* 0x0000003300007c02 */ /* 0x002fe80008000f00 */
[----:B------:R1:W3:Y:S03]  /*9dc0*/  SYNCS.PHASECHK.TRANS64.TRYWAIT P1, [R0+URZ+0x80], R5 ;  /* 0x00008005000075a7 */ /* 0x0002e600080211ff */
[----:B---3--:R-:W-:Y:S05]  /*9dd0*/  @!P1 NANOSLEEP.SYNCS 0x989680 ;  /* 0x009896800000995d */ /* 0x008fea0003900000 */
[----:B------:R-:W3:Y:S02]  /*9de0*/  @!P1 SYNCS.PHASECHK.TRANS64 P1, [R0+URZ+0x80], R5 ;  /* 0x00008005000095a7 */ /* 0x000ee400080210ff */
[----:B---3--:R-:W-:Y:S05]  /*9df0*/  @!P1 BRA `(.L_x_98) ;  /* 0xfffffffc00ec9947 */ /* 0x008fea000383ffff */
[----:B------:R-:W-:Y:S05]  /*9e00*/  BRA `(.L_x_97) ;  /* 0xffffffd000787947 */ /* 0x000fea000383ffff */
.L_x_100:
[----:B-1----:R1:W4:Y:S02]  /*9e10*/  SYNCS.PHASECHK.TRANS64.TRYWAIT P1, [R84+URZ+0xe0], R3 ;  /* 0x0000e003540075a7 */ /* 0x00232400080211ff */
[----:B----4-:R-:W-:Y:S05]  /*9e20*/  @!P1 NANOSLEEP.SYNCS 0x989680 ;  /* 0x009896800000995d */ /* 0x010fea0003900000 */
[----:B------:R-:W4:Y:S02]  /*9e30*/  @!P1 SYNCS.PHASECHK.TRANS64 P1, [R84+URZ+0xe0], R3 ;  /* 0x0000e003540095a7 */ /* 0x000f2400080210ff */
[----:B----4-:R-:W-:Y:S05]  /*9e40*/  @!P1 BRA `(.L_x_100) ;  /* 0xfffffffc00f09947 */ /* 0x010fea000383ffff */
[----:B------:R-:W-:Y:S05]  /*9e50*/  BRA `(.L_x_99) ;  /* 0xffffffd000947947 */ /* 0x000fea000383ffff */
.L_x_109:
[----:B--2---:R2:W4:Y:S02]  /*9e60*/  SYNCS.PHASECHK.TRANS64.TRYWAIT P1, [R4+URZ+0x80], R3 ;  /* 0x00008003040075a7 */ /* 0x00452400080211ff */
[----:B----4-:R-:W-:Y:S05]  /*9e70*/  @!P1 NANOSLEEP.SYNCS 0x989680 ;  /* 0x009896800000995d */ /* 0x010fea0003900000 */
[----:B------:R-:W4:Y:S02]  /*9e80*/  @!P1 SYNCS.PHASECHK.TRANS64 P1, [R4+URZ+0x80], R3 ;  /* 0x00008003040095a7 */ /* 0x000f2400080210ff */
[----:B----4-:R-:W-:Y:S05]  /*9e90*/  @!P1 BRA `(.L_x_109) ;  /* 0xfffffffc00f09947 */ /* 0x010fea000383ffff */
[----:B------:R-:W-:Y:S05]  /*9ea0*/  BRA `(.L_x_108) ;  /* 0xffffffd800847947 */ /* 0x000fea000383ffff */
.L_x_117:
[----:B-1----:R1:W4:Y:S02]  /*9eb0*/  SYNCS.PHASECHK.TRANS64.TRYWAIT P1, [R16+URZ+0x80], R5 ;  /* 0x00008005100075a7 */ /* 0x00232400080211ff */
[----:B----4-:R-:W-:Y:S05]  /*9ec0*/  @!P1 NANOSLEEP.SYNCS 0x989680 ;  /* 0x009896800000995d */ /* 0x010fea0003900000 */
[----:B------:R-:W4:Y:S02]  /*9ed0*/  @!P1 SYNCS.PHASECHK.TRANS64 P1, [R16+URZ+0x80], R5 ;  /* 0x00008005100095a7 */ /* 0x000f2400080210ff */
[----:B----4-:R-:W-:Y:S05]  /*9ee0*/  @!P1 BRA `(.L_x_117) ;  /* 0xfffffffc00f09947 */ /* 0x010fea000383ffff */
[----:B------:R-:W-:Y:S05]  /*9ef0*/  BRA `(.L_x_116) ;  /* 0xffffffe000887947 */ /* 0x000fea000383ffff */
.L_x_125:
[----:B--2---:R2:W4:Y:S02]  /*9f00*/  SYNCS.PHASECHK.TRANS64.TRYWAIT P1, [R17+URZ+0x80], R0 ;  /* 0x00008000110075a7 */ /* 0x00452400080211ff */
[----:B----4-:R-:W-:Y:S05]  /*9f10*/  @!P1 NANOSLEEP.SYNCS 0x989680 ;  /* 0x009896800000995d */ /* 0x010fea0003900000 */
[----:B------:R-:W4:Y:S02]  /*9f20*/  @!P1 SYNCS.PHASECHK.TRANS64 P1, [R17+URZ+0x80], R0 ;  /* 0x00008000110095a7 */ /* 0x000f2400080210ff */
[----:B----4-:R-:W-:Y:S05]  /*9f30*/  @!P1 BRA `(.L_x_125) ;  /* 0xfffffffc00f09947 */ /* 0x010fea000383ffff */
[----:B------:R-:W-:Y:S05]  /*9f40*/  BRA `(.L_x_124) ;  /* 0xffffffe800887947 */ /* 0x000fea000383ffff */
        .weak           $__internal_0_$__cuda_sm10x_tcgen05_guardrail_trap_col_being_dealloced_not_returned_by_alloc
        .type           $__internal_0_$__cuda_sm10x_tcgen05_guardrail_trap_col_being_dealloced_not_returned_by_alloc,@function
        .size           $__internal_0_$__cuda_sm10x_tcgen05_guardrail_trap_col_being_dealloced_not_returned_by_alloc,($__internal_1_$__cuda_sm10x_tcgen05_guardrail_trap_phase_invalid_during_alloc - $__internal_0_$__cuda_sm10x_tcgen05_guardrail_trap_col_being_dealloced_not_returned_by_alloc)
$__internal_0_$__cuda_sm10x_tcgen05_guardrail_trap_col_being_dealloced_not_returned_by_alloc:
[----:B------:R-:W-:Y:S05]  /*9f50*/  BPT.TRAP 0x1 ;  /* 0x000000040000795c */ /* 0x000fea0000300000 */
[----:B------:R-:W-:-:S04]  /*9f60*/  HFMA2 R3, -RZ, RZ, 0, 0 ;  /* 0x00000000ff037431 */ /* 0x000fc800000001ff */
[----:B------:R-:W-:Y:S05]  /*9f70*/  RET.REL.NODEC R2 `(_ZN7cutlass13device_kernelINS_4conv6kernel13ConvUniversalINS1_16ConvProblemShapeILNS1_8OperatorE2ELi3EEENS1_10collective14CollectiveConvINS1_47MainloopSm100TmaUmmaWarpSpecializedImplicitGemmILS5_2ELi8ELi3ELi1ELi2EN4cute5tupleIJNSA_1CILi2EEENSC_ILi1EEESE_EEEEENSB_IJNSC_ILi64EEENSB_IJNSC_ILi128EEEEEENSB_IJSH_EEEEEENS_6half_tESM_NSA_8TiledMMAINSA_8MMA_AtomIJNSA_20SM100_MMA_F16BF16_SSISM_SM_fLi64ELi128ELNSA_4UMMA5MajorE1ELSR_1ELNSQ_7ScaleInE0ELSS_0EEEEEENSA_6LayoutINSB_IJSE_SE_SE_EEENSB_IJNSC_ILi0EEESX_SX_EEEEENSB_IJNSA_10UnderscoreES10_S10_EEEEENS7_6detail27Sm100ImplicitGemmTileTraitsINSA_13SM90_TMA_LOADENSA_14ComposedLayoutINSA_7SwizzleILi3ELi4ELi3EEENSA_18smem_ptr_flag_bitsILi16EEENSV_INSB_IJSH_NSC_ILi8EEEEEENSB_IJSE_SH_EEEEEEEvEENS14_INSA_30SM90_TMA_LOAD_IM2COL_MULTICASTES1F_vEEEENS_8epilogue10collective18CollectiveEpilogueINS1K_23Sm100TmaWarpSpecializedILi4ELi2ELi16ELb1ELb0EEEJSL_NSB_IJNSV_ISH_SE_EENSV_INSC_ILi32EEESE_EEEEESM_NSB_IJlNSB_IJSE_lllEEESX_EEESM_S1U_NS1K_6fusion15FusionCallbacksIS1O_NS1V_17LinearCombinationISM_fSM_fLNS_15FloatRoundStyleE2EEESL_S1S_JEEENSA_5SM1004TMEM4LOAD26SM100_TMEM_LOAD_16dp256b4xES15_NS16_INS17_ILi2ELi4ELi3EEES1A_NSV_INSB_IJS1B_S1Q_EEENSB_IJS1Q_SE_EEEEEEENSA_17SM75_U32x4_LDSM_NENSA_14SM90_TMA_STOREES29_NSA_17SM90_U32x4_STSM_NENSA_39AutoVectorizingCopyWithAssumedAlignmentILi128EEEEEEvvEEEEvNT_6ParamsE) ;  /* 0xffffff6002207950 */ /* 0x000fea0003c3ffff */
        .weak           $__internal_1_$__cuda_sm10x_tcgen05_guardrail_trap_phase_invalid_during_alloc
        .type           $__internal_1_$__cuda_sm10x_tcgen05_guardrail_trap_phase_invalid_during_alloc,@function
        .size           $__internal_1_$__cuda_sm10x_tcgen05_guardrail_trap_phase_invalid_during_alloc,($__internal_2_$__cuda_sm10x_tcgen05_guardrail_trap_unallocated_columns_being_dealloced - $__internal_1_$__cuda_sm10x_tcgen05_guardrail_trap_phase_invalid_during_alloc)
$__internal_1_$__cuda_sm10x_tcgen05_guardrail_trap_phase_invalid_during_alloc:
[----:B------:R-:W-:Y:S05]  /*9f80*/  BPT.TRAP 0x1 ;  /* 0x000000040000795c */ /* 0x000fea0000300000 */
[----:B------:R-:W-:-:S04]  /*9f90*/  MOV R3, 0x0 ;  /* 0x0000000000037802 */ /* 0x000fc80000000f00 */
[----:B------:R-:W-:Y:S05]  /*9fa0*/  RET.REL.NODEC R2 `(_ZN7cutlass13device_kernelINS_4conv6kernel13ConvUniversalINS1_16ConvProblemShapeILNS1_8OperatorE2ELi3EEENS1_10collective14CollectiveConvINS1_47MainloopSm100TmaUmmaWarpSpecializedImplicitGemmILS5_2ELi8ELi3ELi1ELi2EN4cute5tupleIJNSA_1CILi2EEENSC_ILi1EEESE_EEEEENSB_IJNSC_ILi64EEENSB_IJNSC_ILi128EEEEEENSB_IJSH_EEEEEENS_6half_tESM_NSA_8TiledMMAINSA_8MMA_AtomIJNSA_20SM100_MMA_F16BF16_SSISM_SM_fLi64ELi128ELNSA_4UMMA5MajorE1ELSR_1ELNSQ_7ScaleInE0ELSS_0EEEEEENSA_6LayoutINSB_IJSE_SE_SE_EEENSB_IJNSC_ILi0EEESX_SX_EEEEENSB_IJNSA_10UnderscoreES10_S10_EEEEENS7_6detail27Sm100ImplicitGemmTileTraitsINSA_13SM90_TMA_LOADENSA_14ComposedLayoutINSA_7SwizzleILi3ELi4ELi3EEENSA_18smem_ptr_flag_bitsILi16EEENSV_INSB_IJSH_NSC_ILi8EEEEEENSB_IJSE_SH_EEEEEEEvEENS14_INSA_30SM90_TMA_LOAD_IM2COL_MULTICASTES1F_vEEEENS_8epilogue10collective18CollectiveEpilogueINS1K_23Sm100TmaWarpSpecializedILi4ELi2ELi16ELb1ELb0EEEJSL_NSB_IJNSV_ISH_SE_EENSV_INSC_ILi32EEESE_EEEEESM_NSB_IJlNSB_IJSE_lllEEESX_EEESM_S1U_NS1K_6fusion15FusionCallbacksIS1O_NS1V_17LinearCombinationISM_fSM_fLNS_15FloatRoundStyleE2EEESL_S1S_JEEENSA_5SM1004TMEM4LOAD26SM100_TMEM_LOAD_16dp256b4xES15_NS16_INS17_ILi2ELi4ELi3EEES1A_NSV_INSB_IJS1B_S1Q_EEENSB_IJS1Q_SE_EEEEEEENSA_17SM75_U32x4_LDSM_NENSA_14SM90_TMA_STOREES29_NSA_17SM90_U32x4_STSM_NENSA_39AutoVectorizingCopyWithAssumedAlignmentILi128EEEEEEvvEEEEvNT_6ParamsE) ;  /* 0xffffff6002147950 */ /* 0x000fea0003c3ffff */
        .weak           $__internal_2_$__cuda_sm10x_tcgen05_guardrail_trap_unallocated_columns_being_dealloced
        .type           $__internal_2_$__cuda_sm10x_tcgen05_guardrail_trap_unallocated_columns_being_dealloced,@function
        .size           $__internal_2_$__cuda_sm10x_tcgen05_guardrail_trap_unallocated_columns_being_dealloced,(.L_x_186 - $__internal_2_$__cuda_sm10x_tcgen05_guardrail_trap_unallocated_columns_being_dealloced)
$__internal_2_$__cuda_sm10x_tcgen05_guardrail_trap_unallocated_columns_being_dealloced:
[----:B------:R-:W-:Y:S05]  /*9fb0*/  BPT.TRAP 0x1 ;  /* 0x000000040000795c */ /* 0x000fea0000300000 */
[----:B------:R-:W-:-:S04]  /*9fc0*/  HFMA2 R3, -RZ, RZ, 0, 0 ;  /* 0x00000000ff037431 */ /* 0x000fc800000001ff */
[----:B------:R-:W-:Y:S05]  /*9fd0*/  RET.REL.NODEC R2 `(_ZN7cutlass13device_kernelINS_4conv6kernel13ConvUniversalINS1_16ConvProblemShapeILNS1_8OperatorE2ELi3EEENS1_10collective14CollectiveConvINS1_47MainloopSm100TmaUmmaWarpSpecializedImplicitGemmILS5_2ELi8ELi3ELi1ELi2EN4cute5tupleIJNSA_1CILi2EEENSC_ILi1EEESE_EEEEENSB_IJNSC_ILi64EEENSB_IJNSC_ILi128EEEEEENSB_IJSH_EEEEEENS_6half_tESM_NSA_8TiledMMAINSA_8MMA_AtomIJNSA_20SM100_MMA_F16BF16_SSISM_SM_fLi64ELi128ELNSA_4UMMA5MajorE1ELSR_1ELNSQ_7ScaleInE0ELSS_0EEEEEENSA_6LayoutINSB_IJSE_SE_SE_EEENSB_IJNSC_ILi0EEESX_SX_EEEEENSB_IJNSA_10UnderscoreES10_S10_EEEEENS7_6detail27Sm100ImplicitGemmTileTraitsINSA_13SM90_TMA_LOADENSA_14ComposedLayoutINSA_7SwizzleILi3ELi4ELi3EEENSA_18smem_ptr_flag_bitsILi16EEENSV_INSB_IJSH_NSC_ILi8EEEEEENSB_IJSE_SH_EEEEEEEvEENS14_INSA_30SM90_TMA_LOAD_IM2COL_MULTICASTES1F_vEEEENS_8epilogue10collective18CollectiveEpilogueINS1K_23Sm100TmaWarpSpecializedILi4ELi2ELi16ELb1ELb0EEEJSL_NSB_IJNSV_ISH_SE_EENSV_INSC_ILi32EEESE_EEEEESM_NSB_IJlNSB_IJSE_lllEEESX_EEESM_S1U_NS1K_6fusion15FusionCallbacksIS1O_NS1V_17LinearCombinationISM_fSM_fLNS_15FloatRoundStyleE2EEESL_S1S_JEEENSA_5SM1004TMEM4LOAD26SM100_TMEM_LOAD_16dp256b4xES15_NS16_INS17_ILi2ELi4ELi3EEES1A_NSV_INSB_IJS1B_S1Q_EEENSB_IJS1Q_SE_EEEEEEENSA_17SM75_U32x4_LDSM_NENSA_14SM90_TMA_STOREES29_NSA_17SM90_U32x4_STSM_NENSA_39AutoVectorizingCopyWithAssumedAlignmentILi128EEEEEEvvEEEEvNT_6ParamsE) ;  /* 0xffffff6002087950 */ /* 0x000fea0003c3ffff */
.L_x_185:
[----:B------:R-:W-:-:S00]  /*9fe0*/  BRA `(.L_x_185) ;  /* 0xfffffffc00fc7947 */ /* 0x000fc0000383ffff */
[----:B------:R-:W-:-:S00]  /*9ff0*/  NOP ;  /* 0x0000000000007918 */ /* 0x000fc00000000000 */
        /* <DEDUP_REMOVED lines=8> */
.L_x_186:


//--------------------- .nv.global.init           --------------------------
	.section	.nv.global.init,"aw",@progbits
.nv.global.init:
	.type		$str$29,@object
	.size		$str$29,($str$30 - $str$29)
$str$29:
        /*0000*/ 	.byte	0x28, 0x61, 0x64, 0x64, 0x72, 0x65, 0x73, 0x73, 0x20, 0x26, 0x20, 0x6d, 0x61, 0x73, 0x6b, 0x29
        /*0010*/ 	.byte	0x20, 0x3d, 0x3d, 0x20, 0x30, 0x00
	.type		$str$30,@object
	.size		$str$30,($str$28 - $str$30)
$str$30:
        /*0016*/ 	.byte	0x2f, 0x74, 0x6d, 0x70, 0x2f, 0x63, 0x75, 0x74, 0x6c, 0x61, 0x73, 0x73, 0x5f, 0x73, 0x77, 0x65
        /*0026*/ 	.byte	0x65, 0x70, 0x5f, 0x73, 0x72, 0x63, 0x2f, 0x69, 0x6e, 0x63, 0x6c, 0x75, 0x64, 0x65, 0x2f, 0x63
        /*0036*/ 	.byte	0x75, 0x74, 0x65, 0x2f, 0x70, 0x6f, 0x69, 0x6e, 0x74, 0x65, 0x72, 0x5f, 0x66, 0x6c, 0x61, 0x67
        /*0046*/ 	.byte	0x67, 0x65, 0x64, 0x2e, 0x68, 0x70, 0x70, 0x00
	.type		$str$28,@object
	.size		$str$28,($str$27 - $str$28)
$str$28:
        /*004e*/ 	.byte	0x2f, 0x74, 0x6d, 0x70, 0x2f, 0x63, 0x75, 0x74, 0x6c, 0x61, 0x73, 0x73, 0x5f, 0x73, 0x77, 0x65
        /*005e*/ 	.byte	0x65, 0x70, 0x5f, 0x73, 0x72, 0x63, 0x2f, 0x69, 0x6e, 0x63, 0x6c, 0x75, 0x64, 0x65, 0x2f, 0x63
        /*006e*/ 	.byte	0x75, 0x74, 0x65, 0x2f, 0x61, 0x74, 0x6f, 0x6d, 0x2f, 0x63, 0x6f, 0x70, 0x79, 0x5f, 0x74, 0x72
        /*007e*/ 	.byte	0x61, 0x69, 0x74, 0x73, 0x5f, 0x73, 0x6d, 0x31, 0x30, 0x30, 0x2e, 0x68, 0x70, 0x70, 0x00
	.type		$str$27,@object
	.size		$str$27,(__unnamed_1 - $str$27)
$str$27:
        /*008d*/ 	.byte	0x28, 0x28, 0x75, 0x69, 0x6e, 0x74, 0x33, 0x32, 0x5f, 0x74, 0x28, 0x74, 0x68, 0x72, 0x65, 0x61
        /*009d*/ 	.byte	0x64, 0x49, 0x64, 0x78, 0x2e, 0x78, 0x29, 0x20, 0x2f, 0x20, 0x33, 0x32, 0x29, 0x20, 0x25, 0x20
        /*00ad*/ 	.byte	0x34, 0x29, 0x20, 0x3d, 0x3d, 0x20, 0x28, 0x28, 0x28, 0x74, 0x6d, 0x65, 0x6d, 0x5f, 0x61, 0x64
        /*00bd*/ 	.byte	0x64, 0x72, 0x20, 0x3e, 0x3e, 0x20, 0x31, 0x36, 0x29, 0x20, 0x2f, 0x20, 0x33, 0x32, 0x29, 0x20
        /*00cd*/ 	.byte	0x25, 0x20, 0x34, 0x29, 0x00
	.type		__unnamed_1,@object
	.size		__unnamed_1,(__unnamed_2 - __unnamed_1)
__unnamed_1:
        /*00d2*/ 	.byte	0x61, 0x75, 0x74, 0x6f, 0x20, 0x63, 0x75, 0x74, 0x65, 0x3a, 0x3a, 0x61, 0x73, 0x5f, 0x70, 0x6f
        /* <DEDUP_REMOVED lines=24> */
        /*0262*/ 	.byte	0x3e, 0x3e, 0x3e, 0x5d, 0x00
	.type		__unnamed_2,@object
	.size		__unnamed_2,(.L_2 - __unnamed_2)
__unnamed_2:
        /* <DEDUP_REMOVED lines=46> */
.L_2:


//--------------------- .nv.shared._ZN7cutlass13device_kernelINS_4conv6kernel13ConvUniversalINS1_16ConvProblemShapeILNS1_8OperatorE2ELi3EEENS1_10collective14CollectiveConvINS1_47MainloopSm100TmaUmmaWarpSpecializedImplicitGemmILS5_2ELi8ELi3ELi1ELi2EN4cute5tupleIJNSA_1CILi2EEENSC_ILi1EEESE_EEEEENSB_IJNSC_ILi64EEENSB_IJNSC_ILi128EEEEEENSB_IJSH_EEEEEENS_6half_tESM_NSA_8TiledMMAINSA_8MMA_AtomIJNSA_20SM100_MMA_F16BF16_SSISM_SM_fLi64ELi128ELNSA_4UMMA5MajorE1ELSR_1ELNSQ_7ScaleInE0ELSS_0EEEEEENSA_6LayoutINSB_IJSE_SE_SE_EEENSB_IJNSC_ILi0EEESX_SX_EEEEENSB_IJNSA_10UnderscoreES10_S10_EEEEENS7_6detail27Sm100ImplicitGemmTileTraitsINSA_13SM90_TMA_LOADENSA_14ComposedLayoutINSA_7SwizzleILi3ELi4ELi3EEENSA_18smem_ptr_flag_bitsILi16EEENSV_INSB_IJSH_NSC_ILi8EEEEEENSB_IJSE_SH_EEEEEEEvEENS14_INSA_30SM90_TMA_LOAD_IM2COL_MULTICASTES1F_vEEEENS_8epilogue10collective18CollectiveEpilogueINS1K_23Sm100TmaWarpSpecializedILi4ELi2ELi16ELb1ELb0EEEJSL_NSB_IJNSV_ISH_SE_EENSV_INSC_ILi32EEESE_EEEEESM_NSB_IJlNSB_IJSE_lllEEESX_EEESM_S1U_NS1K_6fusion15FusionCallbacksIS1O_NS1V_17LinearCombinationISM_fSM_fLNS_15FloatRoundStyleE2EEESL_S1S_JEEENSA_5SM1004TMEM4LOAD26SM100_TMEM_LOAD_16dp256b4xES15_NS16_INS17_ILi2ELi4ELi3EEES1A_NSV_INSB_IJS1B_S1Q_EEENSB_IJS1Q_SE_EEEEEEENSA_17SM75_U32x4_LDSM_NENSA_14SM90_TMA_STOREES29_NSA_17SM90_U32x4_STSM_NENSA_39AutoVectorizingCopyWithAssumedAlignmentILi128EEEEEEvvEEEEvNT_6ParamsE --------------------------
	.section	.nv.shared._ZN7cutlass13device_kernelINS_4conv6kernel13ConvUniversalINS1_16ConvProblemShapeILNS1_8OperatorE2ELi3EEENS1_10collective14CollectiveConvINS1_47MainloopSm100TmaUmmaWarpSpecializedImplicitGemmILS5_2ELi8ELi3ELi1ELi2EN4cute5tupleIJNSA_1CILi2EEENSC_ILi1EEESE_EEEEENSB_IJNSC_ILi64EEENSB_IJNSC_ILi128EEEEEENSB_IJSH_EEEEEENS_6half_tESM_NSA_8TiledMMAINSA_8MMA_AtomIJNSA_20SM100_MMA_F16BF16_SSISM_SM_fLi64ELi128ELNSA_4UMMA5MajorE1ELSR_1ELNSQ_7ScaleInE0ELSS_0EEEEEENSA_6LayoutINSB_IJSE_SE_SE_EEENSB_IJNSC_ILi0EEESX_SX_EEEEENSB_IJNSA_10UnderscoreES10_S10_EEEEENS7_6detail27Sm100ImplicitGemmTileTraitsINSA_13SM90_TMA_LOADENSA_14ComposedLayoutINSA_7SwizzleILi3ELi4ELi3EEENSA_18smem_ptr_flag_bitsILi16EEENSV_INSB_IJSH_NSC_ILi8EEEEEENSB_IJSE_SH_EEEEEEEvEENS14_INSA_30SM90_TMA_LOAD_IM2COL_MULTICASTES1F_vEEEENS_8epilogue10collective18CollectiveEpilogueINS1K_23Sm100TmaWarpSpecializedILi4ELi2ELi16ELb1ELb0EEEJSL_NSB_IJNSV_ISH_SE_EENSV_INSC_ILi32EEESE_EEEEESM_NSB_IJlNSB_IJSE_lllEEESX_EEESM_S1U_NS1K_6fusion15FusionCallbacksIS1O_NS1V_17LinearCombinationISM_fSM_fLNS_15FloatRoundStyleE2EEESL_S1S_JEEENSA_5SM1004TMEM4LOAD26SM100_TMEM_LOAD_16dp256b4xES15_NS16_INS17_ILi2ELi4ELi3EEES1A_NSV_INSB_IJS1B_S1Q_EEENSB_IJS1Q_SE_EEEEEEENSA_17SM75_U32x4_LDSM_NENSA_14SM90_TMA_STOREES29_NSA_17SM90_U32x4_STSM_NENSA_39AutoVectorizingCopyWithAssumedAlignmentILi128EEEEEEvvEEEEvNT_6ParamsE,"aw",@nobits
	.sectionflags	@""
	.align	16
	.zero		1024


//--------------------- .nv.shared.reserved.0     --------------------------
	.section	.nv.shared.reserved.0,"aw",@nobits
	.weak		__nv_reservedSMEM_offset_0_alias
	.size		__nv_reservedSMEM_offset_0_alias, 0, 64
	.other		__nv_reservedSMEM_offset_0_alias,@"STO_CUDA_RESERVED_SHARED STV_DEFAULT"
__nv_reservedSMEM_offset_0_alias:
	.zero		0
.nv.shared.reserved.0:
	.zero		64
	.weak		__nv_reservedSMEM_tcgen05_partition
	.type		__nv_reservedSMEM_tcgen05_partition,@object
	.size		__nv_reservedSMEM_tcgen05_partition,(.L_0 - __nv_reservedSMEM_tcgen05_partition)
__nv_reservedSMEM_tcgen05_partition:
	.zero		32
.L_0:


//--------------------- .nv.global                --------------------------
	.section	.nv.global,"aw",@nobits
.nv.global:
	.type		_ZN39_INTERNAL_d03a6771_4_k_cu_bfa75788_45284cute1_E,@object
	.size		_ZN39_INTERNAL_d03a6771_4_k_cu_bfa75788_45284cute1_E,(_ZN39_INTERNAL_d03a6771_4_k_cu_bfa75788_45284cuda3std3__45__cpo6cbeginE - _ZN39_INTERNAL_d03a6771_4_k_cu_bfa75788_45284cute1_E)
_ZN39_INTERNAL_d03a6771_4_k_cu_bfa75788_45284cute1_E:
	.zero		1
	.type		_ZN39_INTERNAL_d03a6771_4_k_cu_bfa75788_45284cuda3std3__45__cpo6cbeginE,@object
	.size		_ZN39_INTERNAL_d03a6771_4_k_cu_bfa75788_45284cuda3std3__45__cpo6cbeginE,(_ZN39_INTERNAL_d03a6771_4_k_cu_bfa75788_45284cuda3std3__48in_placeE - _ZN39_INTERNAL_d03a6771_4_k_cu_bfa75788_45284cuda3std3__45__cpo6cbeginE)
_ZN39_INTERNAL_d03a6771_4_k_cu_bfa75788_45284cuda3std3__45__cpo6cbeginE:
	.zero		1
	.type		_ZN39_INTERNAL_d03a6771_4_k_cu_bfa75788_45284cuda3std3__48in_placeE,@object
	.size		_ZN39_INTERNAL_d03a6771_4_k_cu_bfa75788_45284cuda3std3__48in_placeE,(_ZN39_INTERNAL_d03a6771_4_k_cu_bfa75788_45284cuda3std6ranges3__45__cpo9iter_moveE - _ZN39_INTERNAL_d03a6771_4_k_cu_bfa75788_45284cuda3std3__48in_placeE)
_ZN39_INTERNAL_d03a6771_4_k_cu_bfa75788_45284cuda3std3__48in_placeE:
	.zero		1
	.type		_ZN39_INTERNAL_d03a6771_4_k_cu_bfa75788_45284cuda3std6ranges3__45__cpo9iter_moveE,@object
	.size		_ZN39_INTERNAL_d03a6771_4_k_cu_bfa75788_45284cuda3std6ranges3__45__cpo9iter_moveE,(_ZN39_INTERNAL_d03a6771_4_k_cu_bfa75788_45284cuda3std3__45__cpo5beginE - _ZN39_INTERNAL_d03a6771_4_k_cu_bfa75788_45284cuda3std6ranges3__45__cpo9iter_moveE)
_ZN39_INTERNAL_d03a6771_4_k_cu_bfa75788_45284cuda3std6ranges3__45__cpo9iter_moveE:
	.zero		1
	.type		_ZN39_INTERNAL_d03a6771_4_k_cu_bfa75788_45284cuda3std3__45__cpo5beginE,@object
	.size		_ZN39_INTERNAL_d03a6771_4_k_cu_bfa75788_45284cuda3std3__45__cpo5beginE,(_ZN39_INTERNAL_d03a6771_4_k_cu_bfa75788_45284cuda3std3__441_GLOBAL__N__d03a6771_4_k_cu_bfa75788_45286ignoreE - _ZN39_INTERNAL_d03a6771_4_k_cu_bfa75788_45284cuda3std3__45__cpo5beginE)
_ZN39_INTERNAL_d03a6771_4_k_cu_bfa75788_45284cuda3std3__45__cpo5beginE:
	.zero		1
	.type		_ZN39_INTERNAL_d03a6771_4_k_cu_bfa75788_45284cuda3std3__441_GLOBAL__N__d03a6771_4_k_cu_bfa75788_45286ignoreE,@object
	.size		_ZN39_INTERNAL_d03a6771_4_k_cu_bfa75788_45284cuda3std3__441_GLOBAL__N__d03a6771_4_k_cu_bfa75788_45286ignoreE,(_ZN39_INTERNAL_d03a6771_4_k_cu_bfa75788_45284cute7productE - _ZN39_INTERNAL_d03a6771_4_k_cu_bfa75788_45284cuda3std3__441_GLOBAL__N__d03a6771_4_k_cu_bfa75788_45286ignoreE)
_ZN39_INTERNAL_d03a6771_4_k_cu_bfa75788_45284cuda3std3__441_GLOBAL__N__d03a6771_4_k_cu_bfa75788_45286ignoreE:
	.zero		1
	.type		_ZN39_INTERNAL_d03a6771_4_k_cu_bfa75788_45284cute7productE,@object
	.size		_ZN39_INTERNAL_d03a6771_4_k_cu_bfa75788_45284cute7productE,(_ZN39_INTERNAL_d03a6771_4_k_cu_bfa75788_45284cuda3std3__45__cpo3endE - _ZN39_INTERNAL_d03a6771_4_k_cu_bfa75788_45284cute7productE)
_ZN39_INTERNAL_d03a6771_4_k_cu_bfa75788_45284cute7productE:
	.zero		1
	.type		_ZN39_INTERNAL_d03a6771_4_k_cu_bfa75788_45284cuda3std3__45__cpo3endE,@object
	.size		_ZN39_INTERNAL_d03a6771_4_k_cu_bfa75788_45284cuda3std3__45__cpo3endE,(_ZN39_INTERNAL_d03a6771_4_k_cu_bfa75788_45284cuda3std3__419piecewise_constructE - _ZN39_INTERNAL_d03a6771_4_k_cu_bfa75788_45284cuda3std3__45__cpo3endE)
_ZN39_INTERNAL_d03a6771_4_k_cu_bfa75788_45284cuda3std3__45__cpo3endE:
	.zero		1
	.type		_ZN39_INTERNAL_d03a6771_4_k_cu_bfa75788_45284cuda3std3__419piecewise_constructE,@object
	.size		_ZN39_INTERNAL_d03a6771_4_k_cu_bfa75788_45284cuda3std3__419piecewise_constructE,(_ZN39_INTERNAL_d03a6771_4_k_cu_bfa75788_45284cuda3std3__45__cpo4cendE - _ZN39_INTERNAL_d03a6771_4_k_cu_bfa75788_45284cuda3std3__419piecewise_constructE)
_ZN39_INTERNAL_d03a6771_4_k_cu_bfa75788_45284cuda3std3__419piecewise_constructE:
	.zero		1
	.type		_ZN39_INTERNAL_d03a6771_4_k_cu_bfa75788_45284cuda3std3__45__cpo4cendE,@object
	.size		_ZN39_INTERNAL_d03a6771_4_k_cu_bfa75788_45284cuda3std3__45__cpo4cendE,(_ZN39_INTERNAL_d03a6771_4_k_cu_bfa75788_45284cuda3std6ranges3__45__cpo4swapE - _ZN39_INTERNAL_d03a6771_4_k_cu_bfa75788_45284cuda3std3__45__cpo4cendE)
_ZN39_INTERNAL_d03a6771_4_k_cu_bfa75788_45284cuda3std3__45__cpo4cendE:
	.zero		1
	.type		_ZN39_INTERNAL_d03a6771_4_k_cu_bfa75788_45284cuda3std6ranges3__45__cpo4swapE,@object
	.size		_ZN39_INTERNAL_d03a6771_4_k_cu_bfa75788_45284cuda3std6ranges3__45__cpo4swapE,(.L_10 - _ZN39_INTERNAL_d03a6771_4_k_cu_bfa75788_45284cuda3std6ranges3__45__cpo4swapE)
_ZN39_INTERNAL_d03a6771_4_k_cu_bfa75788_45284cuda3std6ranges3__45__cpo4swapE:
	.zero		1
.L_10:


//--------------------- .nv.constant0._ZN7cutlass13device_kernelINS_4conv6kernel13ConvUniversalINS1_16ConvProblemShapeILNS1_8OperatorE2ELi3EEENS1_10collective14CollectiveConvINS1_47MainloopSm100TmaUmmaWarpSpecializedImplicitGemmILS5_2ELi8ELi3ELi1ELi2EN4cute5tupleIJNSA_1CILi2EEENSC_ILi1EEESE_EEEEENSB_IJNSC_ILi64EEENSB_IJNSC_ILi128EEEEEENSB_IJSH_EEEEEENS_6half_tESM_NSA_8TiledMMAINSA_8MMA_AtomIJNSA_20SM100_MMA_F16BF16_SSISM_SM_fLi64ELi128ELNSA_4UMMA5MajorE1ELSR_1ELNSQ_7ScaleInE0ELSS_0EEEEEENSA_6LayoutINSB_IJSE_SE_SE_EEENSB_IJNSC_ILi0EEESX_SX_EEEEENSB_IJNSA_10UnderscoreES10_S10_EEEEENS7_6detail27Sm100ImplicitGemmTileTraitsINSA_13SM90_TMA_LOADENSA_14ComposedLayoutINSA_7SwizzleILi3ELi4ELi3EEENSA_18smem_ptr_flag_bitsILi16EEENSV_INSB_IJSH_NSC_ILi8EEEEEENSB_IJSE_SH_EEEEEEEvEENS14_INSA_30SM90_TMA_LOAD_IM2COL_MULTICASTES1F_vEEEENS_8epilogue10collective18CollectiveEpilogueINS1K_23Sm100TmaWarpSpecializedILi4ELi2ELi16ELb1ELb0EEEJSL_NSB_IJNSV_ISH_SE_EENSV_INSC_ILi32EEESE_EEEEESM_NSB_IJlNSB_IJSE_lllEEESX_EEESM_S1U_NS1K_6fusion15FusionCallbacksIS1O_NS1V_17LinearCombinationISM_fSM_fLNS_15FloatRoundStyleE2EEESL_S1S_JEEENSA_5SM1004TMEM4LOAD26SM100_TMEM_LOAD_16dp256b4xES15_NS16_INS17_ILi2ELi4ELi3EEES1A_NSV_INSB_IJS1B_S1Q_EEENSB_IJS1Q_SE_EEEEEEENSA_17SM75_U32x4_LDSM_NENSA_14SM90_TMA_STOREES29_NSA_17SM90_U32x4_STSM_NENSA_39AutoVectorizingCopyWithAssumedAlignmentILi128EEEEEEvvEEEEvNT_6ParamsE --------------------------
	.section	.nv.constant0._ZN7cutlass13device_kernelINS_4conv6kernel13ConvUniversalINS1_16ConvProblemShapeILNS1_8OperatorE2ELi3EEENS1_10collective14CollectiveConvINS1_47MainloopSm100TmaUmmaWarpSpecializedImplicitGemmILS5_2ELi8ELi3ELi1ELi2EN4cute5tupleIJNSA_1CILi2EEENSC_ILi1EEESE_EEEEENSB_IJNSC_ILi64EEENSB_IJNSC_ILi128EEEEEENSB_IJSH_EEEEEENS_6half_tESM_NSA_8TiledMMAINSA_8MMA_AtomIJNSA_20SM100_MMA_F16BF16_SSISM_SM_fLi64ELi128ELNSA_4UMMA5MajorE1ELSR_1ELNSQ_7ScaleInE0ELSS_0EEEEEENSA_6LayoutINSB_IJSE_SE_SE_EEENSB_IJNSC_ILi0EEESX_SX_EEEEENSB_IJNSA_10UnderscoreES10_S10_EEEEENS7_6detail27Sm100ImplicitGemmTileTraitsINSA_13SM90_TMA_LOADENSA_14ComposedLayoutINSA_7SwizzleILi3ELi4ELi3EEENSA_18smem_ptr_flag_bitsILi16EEENSV_INSB_IJSH_NSC_ILi8EEEEEENSB_IJSE_SH_EEEEEEEvEENS14_INSA_30SM90_TMA_LOAD_IM2COL_MULTICASTES1F_vEEEENS_8epilogue10collective18CollectiveEpilogueINS1K_23Sm100TmaWarpSpecializedILi4ELi2ELi16ELb1ELb0EEEJSL_NSB_IJNSV_ISH_SE_EENSV_INSC_ILi32EEESE_EEEEESM_NSB_IJlNSB_IJSE_lllEEESX_EEESM_S1U_NS1K_6fusion15FusionCallbacksIS1O_NS1V_17LinearCombinationISM_fSM_fLNS_15FloatRoundStyleE2EEESL_S1S_JEEENSA_5SM1004TMEM4LOAD26SM100_TMEM_LOAD_16dp256b4xES15_NS16_INS17_ILi2ELi4ELi3EEES1A_NSV_INSB_IJS1B_S1Q_EEENSB_IJS1Q_SE_EEEEEEENSA_17SM75_U32x4_LDSM_NENSA_14SM90_TMA_STOREES29_NSA_17SM90_U32x4_STSM_NENSA_39AutoVectorizingCopyWithAssumedAlignmentILi128EEEEEEvvEEEEvNT_6ParamsE,"a",@progbits
	.sectionflags	@""
	.align	4
.nv.constant0._ZN7cutlass13device_kernelINS_4conv6kernel13ConvUniversalINS1_16ConvProblemShapeILNS1_8OperatorE2ELi3EEENS1_10collective14CollectiveConvINS1_47MainloopSm100TmaUmmaWarpSpecializedImplicitGemmILS5_2ELi8ELi3ELi1ELi2EN4cute5tupleIJNSA_1CILi2EEENSC_ILi1EEESE_EEEEENSB_IJNSC_ILi64EEENSB_IJNSC_ILi128EEEEEENSB_IJSH_EEEEEENS_6half_tESM_NSA_8TiledMMAINSA_8MMA_AtomIJNSA_20SM100_MMA_F16BF16_SSISM_SM_fLi64ELi128ELNSA_4UMMA5MajorE1ELSR_1ELNSQ_7ScaleInE0ELSS_0EEEEEENSA_6LayoutINSB_IJSE_SE_SE_EEENSB_IJNSC_ILi0EEESX_SX_EEEEENSB_IJNSA_10UnderscoreES10_S10_EEEEENS7_6detail27Sm100ImplicitGemmTileTraitsINSA_13SM90_TMA_LOADENSA_14ComposedLayoutINSA_7SwizzleILi3ELi4ELi3EEENSA_18smem_ptr_flag_bitsILi16EEENSV_INSB_IJSH_NSC_ILi8EEEEEENSB_IJSE_SH_EEEEEEEvEENS14_INSA_30SM90_TMA_LOAD_IM2COL_MULTICASTES1F_vEEEENS_8epilogue10collective18CollectiveEpilogueINS1K_23Sm100TmaWarpSpecializedILi4ELi2ELi16ELb1ELb0EEEJSL_NSB_IJNSV_ISH_SE_EENSV_INSC_ILi32EEESE_EEEEESM_NSB_IJlNSB_IJSE_lllEEESX_EEESM_S1U_NS1K_6fusion15FusionCallbacksIS1O_NS1V_17LinearCombinationISM_fSM_fLNS_15FloatRoundStyleE2EEESL_S1S_JEEENSA_5SM1004TMEM4LOAD26SM100_TMEM_LOAD_16dp256b4xES15_NS16_INS17_ILi2ELi4ELi3EEES1A_NSV_INSB_IJS1B_S1Q_EEENSB_IJS1Q_SE_EEEEEEENSA_17SM75_U32x4_LDSM_NENSA_14SM90_TMA_STOREES29_NSA_17SM90_U32x4_STSM_NENSA_39AutoVectorizingCopyWithAssumedAlignmentILi128EEEEEEvvEEEEvNT_6ParamsE:
	.zero		3200


//--------------------- SYMBOLS --------------------------

	.type		.nv.reservedSmem.offset0,@object
	.size		.nv.reservedSmem.offset0,0x4
	.type		.nv.reservedSmem.cap,@object
	.size		.nv.reservedSmem.cap,0x4
	.type		__assertfail,@function
